//
// Generated by NVIDIA NVVM Compiler
//
// Compiler Build ID: CL-36424714
// Cuda compilation tools, release 13.0, V13.0.88
// Based on NVVM 20.0.0
//

.version 9.0
.target sm_100
.address_size 64

	// .globl	main_kernel
// _ZZ11main_kernelE15PadInput_shared has been demoted
// _ZZ11main_kernelE18placeholder_shared has been demoted

.visible .entry main_kernel(
	.param .u64 .ptr .align 1 main_kernel_param_0,
	.param .u64 .ptr .align 1 main_kernel_param_1,
	.param .u64 .ptr .align 1 main_kernel_param_2
)
.maxntid 128
{
	.reg .pred 	%p<40>;
	.reg .b16 	%rs<44>;
	.reg .b32 	%r<185>;
	.reg .b32 	%f<497>;
	.reg .b64 	%rd<70>;
	// demoted variable
	.shared .align 4 .b8 _ZZ11main_kernelE15PadInput_shared[23040];
	// demoted variable
	.shared .align 4 .b8 _ZZ11main_kernelE18placeholder_shared[1152];
	ld.param.u64 	%rd6, [main_kernel_param_1];
	ld.param.u64 	%rd5, [main_kernel_param_2];
	cvta.to.global.u64 	%rd1, %rd6;
	mov.u32 	%r1, %ctaid.x;
	setp.lt.u32 	%p2, %r1, 14;
	mov.f32 	%f468, 0f00000000;
	@%p2 bra 	$L__BB0_3;
	mul.hi.u32 	%r22, %r1, -1840700269;
	shr.u32 	%r23, %r22, 3;
	mul.lo.s32 	%r24, %r23, 14;
	sub.s32 	%r2, %r1, %r24;
	shl.b32 	%r25, %r2, 3;
	mov.u32 	%r3, %tid.x;
	shr.u32 	%r26, %r3, 5;
	or.b32  	%r27, %r25, %r26;
	setp.eq.s32 	%p3, %r27, 0;
	@%p3 bra 	$L__BB0_3;
	shl.b32 	%r30, %r2, 8;
	or.b32  	%r31, %r3, %r30;
	mad.lo.s32 	%r32, %r23, 57344, %r31;
	add.s32 	%r33, %r32, -3616;
	mul.wide.u32 	%rd7, %r33, 4;
	add.s64 	%rd8, %rd1, %rd7;
	ld.global.nc.f32 	%f468, [%rd8];
$L__BB0_3:
	setp.lt.u32 	%p4, %r1, 14;
	mov.u32 	%r4, %tid.x;
	shl.b32 	%r34, %r4, 2;
	mov.u32 	%r35, _ZZ11main_kernelE15PadInput_shared;
	add.s32 	%r5, %r35, %r34;
	st.shared.f32 	[%r5], %f468;
	mov.f32 	%f469, 0f00000000;
	@%p4 bra 	$L__BB0_5;
	mul.hi.u32 	%r36, %r1, -1840700269;
	shr.u32 	%r37, %r36, 3;
	shl.b32 	%r38, %r1, 8;
	or.b32  	%r39, %r4, %r38;
	mad.lo.s32 	%r40, %r37, 53760, %r39;
	add.s32 	%r41, %r40, -3488;
	mul.wide.s32 	%rd9, %r41, 4;
	add.s64 	%rd10, %rd1, %rd9;
	ld.global.nc.f32 	%f469, [%rd10];
$L__BB0_5:
	st.shared.f32 	[%r5+512], %f469;
	mul.hi.u32 	%r42, %r1, -1840700269;
	shr.u32 	%r6, %r42, 3;
	shl.b32 	%r7, %r6, 4;
	setp.gt.u32 	%p5, %r4, 63;
	selp.u32 	%r43, 1, 0, %p5;
	or.b32  	%r44, %r7, %r43;
	setp.eq.s32 	%p6, %r44, 0;
	mov.f32 	%f470, 0f00000000;
	@%p6 bra 	$L__BB0_8;
	mul.lo.s32 	%r47, %r6, 14;
	sub.s32 	%r8, %r1, %r47;
	shl.b32 	%r48, %r8, 3;
	shr.u32 	%r49, %r4, 5;
	setp.lt.u32 	%p7, %r4, 64;
	selp.b32 	%r50, 8, -2, %p7;
	add.s32 	%r9, %r50, %r49;
	or.b32  	%r51, %r9, %r48;
	setp.eq.s32 	%p8, %r51, 0;
	add.s32 	%r52, %r48, %r9;
	setp.gt.u32 	%p9, %r52, 112;
	or.pred  	%p10, %p8, %p9;
	@%p10 bra 	$L__BB0_8;
	setp.gt.u32 	%p11, %r4, 63;
	selp.b32 	%r54, 3584, 0, %p11;
	shl.b32 	%r55, %r8, 8;
	shl.b32 	%r56, %r9, 5;
	or.b32  	%r57, %r4, %r54;
	or.b32  	%r58, %r57, -3616;
	mad.lo.s32 	%r59, %r6, 57344, %r58;
	add.s32 	%r60, %r59, %r55;
	add.s32 	%r61, %r60, %r56;
	mul.wide.s32 	%rd11, %r61, 4;
	add.s64 	%rd12, %rd1, %rd11;
	ld.global.nc.f32 	%f470, [%rd12];
$L__BB0_8:
	st.shared.f32 	[%r5+1024], %f470;
	mul.lo.s32 	%r10, %r6, 57344;
	mul.lo.s32 	%r64, %r6, 14;
	sub.s32 	%r65, %r1, %r64;
	shl.b32 	%r11, %r65, 8;
	or.b32  	%r66, %r4, %r10;
	or.b32  	%r67, %r11, %r66;
	add.s32 	%r12, %r67, 3584;
	add.s32 	%r68, %r67, 32;
	mul.wide.u32 	%rd13, %r68, 4;
	add.s64 	%rd14, %rd1, %rd13;
	ld.global.nc.f32 	%f65, [%rd14];
	st.shared.f32 	[%r5+1536], %f65;
	shl.b32 	%r13, %r65, 3;
	shr.u32 	%r14, %r4, 5;
	or.b32  	%r15, %r13, %r14;
	setp.gt.u32 	%p12, %r15, 106;
	mov.f32 	%f471, 0f00000000;
	@%p12 bra 	$L__BB0_10;
	add.s32 	%r69, %r12, -3424;
	mul.wide.u32 	%rd15, %r69, 4;
	add.s64 	%rd16, %rd1, %rd15;
	ld.global.nc.f32 	%f471, [%rd16];
$L__BB0_10:
	st.shared.f32 	[%r5+2048], %f471;
	setp.eq.s32 	%p13, %r15, 0;
	add.s32 	%r70, %r4, %r11;
	add.s32 	%r71, %r70, %r10;
	mul.wide.u32 	%rd17, %r71, 4;
	add.s64 	%rd2, %rd1, %rd17;
	mov.f32 	%f472, 0f00000000;
	@%p13 bra 	$L__BB0_12;
	ld.global.nc.f32 	%f472, [%rd2+14208];
$L__BB0_12:
	st.shared.f32 	[%r5+2560], %f472;
	ld.global.nc.f32 	%f68, [%rd2+14720];
	st.shared.f32 	[%r5+3072], %f68;
	setp.lt.u32 	%p14, %r4, 64;
	selp.b32 	%r72, 8, -2, %p14;
	add.s32 	%r17, %r72, %r14;
	or.b32  	%r18, %r17, %r13;
	setp.eq.s32 	%p15, %r18, 0;
	add.s32 	%r73, %r15, %r72;
	setp.gt.u32 	%p16, %r73, 112;
	or.pred  	%p1, %p15, %p16;
	mov.f32 	%f473, 0f00000000;
	@%p1 bra 	$L__BB0_14;
	cvt.u16.u32 	%rs1, %r4;
	or.b16  	%rs2, %rs1, 896;
	mul.hi.u16 	%rs3, %rs2, 205;
	mul.lo.s16 	%rs4, %rs3, 3584;
	cvt.u32.u16 	%r74, %rs4;
	shl.b32 	%r75, %r17, 5;
	and.b32  	%r76, %r4, 31;
	add.s32 	%r77, %r76, %r10;
	add.s32 	%r78, %r77, %r11;
	add.s32 	%r79, %r78, %r75;
	add.s32 	%r80, %r79, %r74;
	add.s32 	%r81, %r80, -3616;
	mul.wide.u32 	%rd18, %r81, 4;
	add.s64 	%rd19, %rd1, %rd18;
	ld.global.nc.f32 	%f473, [%rd19];
$L__BB0_14:
	setp.gt.u32 	%p17, %r15, 106;
	st.shared.f32 	[%r5+3584], %f473;
	add.s32 	%r82, %r12, 3616;
	mul.wide.u32 	%rd20, %r82, 4;
	add.s64 	%rd21, %rd1, %rd20;
	ld.global.nc.f32 	%f70, [%rd21];
	st.shared.f32 	[%r5+4096], %f70;
	mov.f32 	%f474, 0f00000000;
	@%p17 bra 	$L__BB0_16;
	add.s32 	%r83, %r12, 3744;
	mul.wide.u32 	%rd22, %r83, 4;
	add.s64 	%rd23, %rd1, %rd22;
	ld.global.nc.f32 	%f474, [%rd23];
$L__BB0_16:
	setp.eq.s32 	%p18, %r15, 0;
	st.shared.f32 	[%r5+4608], %f474;
	mov.f32 	%f475, 0f00000000;
	@%p18 bra 	$L__BB0_18;
	ld.global.nc.f32 	%f475, [%rd2+42880];
$L__BB0_18:
	st.shared.f32 	[%r5+5120], %f475;
	ld.global.nc.f32 	%f73, [%rd2+43392];
	st.shared.f32 	[%r5+5632], %f73;
	mov.f32 	%f476, 0f00000000;
	@%p1 bra 	$L__BB0_20;
	cvt.u16.u32 	%rs5, %r4;
	or.b16  	%rs6, %rs5, 1536;
	mul.hi.u16 	%rs7, %rs6, 1639;
	shr.u16 	%rs8, %rs7, 3;
	mul.lo.s16 	%rs9, %rs8, 3584;
	cvt.u32.u16 	%r84, %rs9;
	shl.b32 	%r85, %r17, 5;
	and.b32  	%r86, %r4, 31;
	add.s32 	%r87, %r86, %r10;
	add.s32 	%r88, %r87, %r11;
	add.s32 	%r89, %r88, %r85;
	add.s32 	%r90, %r89, %r84;
	add.s32 	%r91, %r90, -3616;
	mul.wide.u32 	%rd24, %r91, 4;
	add.s64 	%rd25, %rd1, %rd24;
	ld.global.nc.f32 	%f476, [%rd25];
$L__BB0_20:
	setp.gt.u32 	%p19, %r15, 106;
	st.shared.f32 	[%r5+6144], %f476;
	add.s32 	%r92, %r12, 10784;
	mul.wide.u32 	%rd26, %r92, 4;
	add.s64 	%rd27, %rd1, %rd26;
	ld.global.nc.f32 	%f75, [%rd27];
	st.shared.f32 	[%r5+6656], %f75;
	mov.f32 	%f477, 0f00000000;
	@%p19 bra 	$L__BB0_22;
	add.s32 	%r93, %r12, 10912;
	mul.wide.u32 	%rd28, %r93, 4;
	add.s64 	%rd29, %rd1, %rd28;
	ld.global.nc.f32 	%f477, [%rd29];
$L__BB0_22:
	setp.eq.s32 	%p20, %r15, 0;
	st.shared.f32 	[%r5+7168], %f477;
	mov.f32 	%f478, 0f00000000;
	@%p20 bra 	$L__BB0_24;
	ld.global.nc.f32 	%f478, [%rd2+71552];
$L__BB0_24:
	st.shared.f32 	[%r5+7680], %f478;
	ld.global.nc.f32 	%f78, [%rd2+72064];
	st.shared.f32 	[%r5+8192], %f78;
	mov.f32 	%f479, 0f00000000;
	@%p1 bra 	$L__BB0_26;
	cvt.u16.u32 	%rs10, %r4;
	or.b16  	%rs11, %rs10, 2176;
	mul.hi.u16 	%rs12, %rs11, 3277;
	shr.u16 	%rs13, %rs12, 4;
	mul.lo.s16 	%rs14, %rs13, 3584;
	cvt.u32.u16 	%r94, %rs14;
	shl.b32 	%r95, %r17, 5;
	and.b32  	%r96, %r4, 31;
	add.s32 	%r97, %r96, %r10;
	add.s32 	%r98, %r97, %r11;
	add.s32 	%r99, %r98, %r95;
	add.s32 	%r100, %r99, %r94;
	add.s32 	%r101, %r100, -3616;
	mul.wide.u32 	%rd30, %r101, 4;
	add.s64 	%rd31, %rd1, %rd30;
	ld.global.nc.f32 	%f479, [%rd31];
$L__BB0_26:
	setp.gt.u32 	%p21, %r15, 106;
	st.shared.f32 	[%r5+8704], %f479;
	add.s32 	%r102, %r12, 17952;
	mul.wide.u32 	%rd32, %r102, 4;
	add.s64 	%rd33, %rd1, %rd32;
	ld.global.nc.f32 	%f80, [%rd33];
	st.shared.f32 	[%r5+9216], %f80;
	mov.f32 	%f480, 0f00000000;
	@%p21 bra 	$L__BB0_28;
	add.s32 	%r103, %r12, 18080;
	mul.wide.u32 	%rd34, %r103, 4;
	add.s64 	%rd35, %rd1, %rd34;
	ld.global.nc.f32 	%f480, [%rd35];
$L__BB0_28:
	setp.eq.s32 	%p22, %r15, 0;
	st.shared.f32 	[%r5+9728], %f480;
	mov.f32 	%f481, 0f00000000;
	@%p22 bra 	$L__BB0_30;
	ld.global.nc.f32 	%f481, [%rd2+100224];
$L__BB0_30:
	st.shared.f32 	[%r5+10240], %f481;
	ld.global.nc.f32 	%f83, [%rd2+100736];
	st.shared.f32 	[%r5+10752], %f83;
	mov.f32 	%f482, 0f00000000;
	@%p1 bra 	$L__BB0_32;
	cvt.u16.u32 	%rs15, %r4;
	or.b16  	%rs16, %rs15, 2816;
	mul.hi.u16 	%rs17, %rs16, 3277;
	shr.u16 	%rs18, %rs17, 4;
	mul.lo.s16 	%rs19, %rs18, 3584;
	cvt.u32.u16 	%r104, %rs19;
	shl.b32 	%r105, %r17, 5;
	and.b32  	%r106, %r4, 31;
	add.s32 	%r107, %r106, %r10;
	add.s32 	%r108, %r107, %r11;
	add.s32 	%r109, %r108, %r105;
	add.s32 	%r110, %r109, %r104;
	add.s32 	%r111, %r110, -3616;
	mul.wide.u32 	%rd36, %r111, 4;
	add.s64 	%rd37, %rd1, %rd36;
	ld.global.nc.f32 	%f482, [%rd37];
$L__BB0_32:
	setp.gt.u32 	%p23, %r15, 106;
	st.shared.f32 	[%r5+11264], %f482;
	add.s32 	%r112, %r12, 25120;
	mul.wide.u32 	%rd38, %r112, 4;
	add.s64 	%rd39, %rd1, %rd38;
	ld.global.nc.f32 	%f85, [%rd39];
	st.shared.f32 	[%r5+11776], %f85;
	mov.f32 	%f483, 0f00000000;
	@%p23 bra 	$L__BB0_34;
	add.s32 	%r113, %r12, 25248;
	mul.wide.u32 	%rd40, %r113, 4;
	add.s64 	%rd41, %rd1, %rd40;
	ld.global.nc.f32 	%f483, [%rd41];
$L__BB0_34:
	setp.eq.s32 	%p24, %r15, 0;
	st.shared.f32 	[%r5+12288], %f483;
	mov.f32 	%f484, 0f00000000;
	@%p24 bra 	$L__BB0_36;
	ld.global.nc.f32 	%f484, [%rd2+128896];
$L__BB0_36:
	st.shared.f32 	[%r5+12800], %f484;
	ld.global.nc.f32 	%f88, [%rd2+129408];
	st.shared.f32 	[%r5+13312], %f88;
	mov.f32 	%f485, 0f00000000;
	@%p1 bra 	$L__BB0_38;
	cvt.u16.u32 	%rs20, %r4;
	or.b16  	%rs21, %rs20, 3456;
	mul.hi.u16 	%rs22, %rs21, 3277;
	shr.u16 	%rs23, %rs22, 4;
	mul.lo.s16 	%rs24, %rs23, 3584;
	cvt.u32.u16 	%r114, %rs24;
	shl.b32 	%r115, %r17, 5;
	and.b32  	%r116, %r4, 31;
	add.s32 	%r117, %r116, %r10;
	add.s32 	%r118, %r117, %r11;
	add.s32 	%r119, %r118, %r115;
	add.s32 	%r120, %r119, %r114;
	add.s32 	%r121, %r120, -3616;
	mul.wide.u32 	%rd42, %r121, 4;
	add.s64 	%rd43, %rd1, %rd42;
	ld.global.nc.f32 	%f485, [%rd43];
$L__BB0_38:
	setp.gt.u32 	%p25, %r15, 106;
	st.shared.f32 	[%r5+13824], %f485;
	add.s32 	%r122, %r12, 32288;
	mul.wide.u32 	%rd44, %r122, 4;
	add.s64 	%rd45, %rd1, %rd44;
	ld.global.nc.f32 	%f90, [%rd45];
	st.shared.f32 	[%r5+14336], %f90;
	mov.f32 	%f486, 0f00000000;
	@%p25 bra 	$L__BB0_40;
	add.s32 	%r123, %r12, 32416;
	mul.wide.u32 	%rd46, %r123, 4;
	add.s64 	%rd47, %rd1, %rd46;
	ld.global.nc.f32 	%f486, [%rd47];
$L__BB0_40:
	setp.eq.s32 	%p26, %r15, 0;
	st.shared.f32 	[%r5+14848], %f486;
	mov.f32 	%f487, 0f00000000;
	@%p26 bra 	$L__BB0_42;
	ld.global.nc.f32 	%f487, [%rd2+157568];
$L__BB0_42:
	st.shared.f32 	[%r5+15360], %f487;
	ld.global.nc.f32 	%f93, [%rd2+158080];
	st.shared.f32 	[%r5+15872], %f93;
	mov.f32 	%f488, 0f00000000;
	@%p1 bra 	$L__BB0_44;
	cvt.u16.u32 	%rs25, %r4;
	or.b16  	%rs26, %rs25, 4096;
	mul.hi.u16 	%rs27, %rs26, 3277;
	shr.u16 	%rs28, %rs27, 4;
	mul.lo.s16 	%rs29, %rs28, 3584;
	cvt.u32.u16 	%r124, %rs29;
	shl.b32 	%r125, %r17, 5;
	and.b32  	%r126, %r4, 31;
	add.s32 	%r127, %r126, %r10;
	add.s32 	%r128, %r127, %r11;
	add.s32 	%r129, %r128, %r125;
	add.s32 	%r130, %r129, %r124;
	add.s32 	%r131, %r130, -3616;
	mul.wide.u32 	%rd48, %r131, 4;
	add.s64 	%rd49, %rd1, %rd48;
	ld.global.nc.f32 	%f488, [%rd49];
$L__BB0_44:
	setp.gt.u32 	%p27, %r15, 106;
	st.shared.f32 	[%r5+16384], %f488;
	add.s32 	%r132, %r12, 39456;
	mul.wide.u32 	%rd50, %r132, 4;
	add.s64 	%rd51, %rd1, %rd50;
	ld.global.nc.f32 	%f95, [%rd51];
	st.shared.f32 	[%r5+16896], %f95;
	mov.f32 	%f489, 0f00000000;
	@%p27 bra 	$L__BB0_46;
	add.s32 	%r133, %r12, 39584;
	mul.wide.u32 	%rd52, %r133, 4;
	add.s64 	%rd53, %rd1, %rd52;
	ld.global.nc.f32 	%f489, [%rd53];
$L__BB0_46:
	setp.eq.s32 	%p28, %r15, 0;
	st.shared.f32 	[%r5+17408], %f489;
	mov.f32 	%f490, 0f00000000;
	@%p28 bra 	$L__BB0_48;
	ld.global.nc.f32 	%f490, [%rd2+186240];
$L__BB0_48:
	st.shared.f32 	[%r5+17920], %f490;
	ld.global.nc.f32 	%f98, [%rd2+186752];
	st.shared.f32 	[%r5+18432], %f98;
	mov.f32 	%f491, 0f00000000;
	@%p1 bra 	$L__BB0_50;
	cvt.u16.u32 	%rs30, %r4;
	or.b16  	%rs31, %rs30, 4736;
	mul.hi.u16 	%rs32, %rs31, 3277;
	shr.u16 	%rs33, %rs32, 4;
	mul.lo.s16 	%rs34, %rs33, 3584;
	cvt.u32.u16 	%r134, %rs34;
	shl.b32 	%r135, %r17, 5;
	and.b32  	%r136, %r4, 31;
	add.s32 	%r137, %r136, %r10;
	add.s32 	%r138, %r137, %r11;
	add.s32 	%r139, %r138, %r135;
	add.s32 	%r140, %r139, %r134;
	add.s32 	%r141, %r140, -3616;
	mul.wide.u32 	%rd54, %r141, 4;
	add.s64 	%rd55, %rd1, %rd54;
	ld.global.nc.f32 	%f491, [%rd55];
$L__BB0_50:
	setp.gt.u32 	%p29, %r15, 106;
	st.shared.f32 	[%r5+18944], %f491;
	add.s32 	%r142, %r12, 46624;
	mul.wide.u32 	%rd56, %r142, 4;
	add.s64 	%rd57, %rd1, %rd56;
	ld.global.nc.f32 	%f100, [%rd57];
	st.shared.f32 	[%r5+19456], %f100;
	mov.f32 	%f492, 0f00000000;
	@%p29 bra 	$L__BB0_52;
	add.s32 	%r143, %r12, 46752;
	mul.wide.u32 	%rd58, %r143, 4;
	add.s64 	%rd59, %rd1, %rd58;
	ld.global.nc.f32 	%f492, [%rd59];
$L__BB0_52:
	setp.eq.s32 	%p30, %r15, 0;
	st.shared.f32 	[%r5+19968], %f492;
	mov.f32 	%f493, 0f00000000;
	@%p30 bra 	$L__BB0_54;
	ld.global.nc.f32 	%f493, [%rd2+214912];
$L__BB0_54:
	setp.eq.s32 	%p31, %r18, 0;
	st.shared.f32 	[%r5+20480], %f493;
	ld.global.nc.f32 	%f103, [%rd2+215424];
	st.shared.f32 	[%r5+20992], %f103;
	cvt.u16.u32 	%rs35, %r4;
	or.b16  	%rs36, %rs35, 5376;
	mul.hi.u16 	%rs37, %rs36, 3277;
	shr.u16 	%rs38, %rs37, 4;
	cvt.u32.u16 	%r20, %rs38;
	add.s32 	%r144, %r7, %r20;
	max.u32 	%r145, %r144, %r73;
	setp.gt.u32 	%p32, %r145, 112;
	or.pred  	%p33, %p32, %p31;
	mov.f32 	%f494, 0f00000000;
	@%p33 bra 	$L__BB0_56;
	shl.b32 	%r146, %r17, 5;
	and.b32  	%r147, %r4, 31;
	add.s32 	%r148, %r147, %r10;
	add.s32 	%r149, %r148, %r11;
	add.s32 	%r150, %r149, %r146;
	mad.lo.s32 	%r151, %r20, 3584, %r150;
	add.s32 	%r152, %r151, -3616;
	mul.wide.u32 	%rd60, %r152, 4;
	add.s64 	%rd61, %rd1, %rd60;
	ld.global.nc.f32 	%f494, [%rd61];
$L__BB0_56:
	st.shared.f32 	[%r5+21504], %f494;
	setp.gt.u32 	%p34, %r1, 83;
	mov.f32 	%f495, 0f00000000;
	@%p34 bra 	$L__BB0_58;
	ld.global.nc.f32 	%f495, [%rd2+229504];
$L__BB0_58:
	setp.gt.u32 	%p35, %r1, 83;
	setp.gt.u32 	%p36, %r15, 106;
	st.shared.f32 	[%r5+22016], %f495;
	or.pred  	%p37, %p35, %p36;
	mov.f32 	%f496, 0f00000000;
	@%p37 bra 	$L__BB0_60;
	ld.global.nc.f32 	%f496, [%rd2+230016];
$L__BB0_60:
	or.b32  	%r153, %r4, 128;
	cvta.to.global.u64 	%rd62, %rd5;
	setp.lt.u32 	%p38, %r4, 64;
	st.shared.f32 	[%r5+22528], %f496;
	mul.wide.u32 	%rd63, %r4, 4;
	add.s64 	%rd3, %rd62, %rd63;
	ld.global.nc.f32 	%f106, [%rd3];
	mov.u32 	%r155, _ZZ11main_kernelE18placeholder_shared;
	add.s32 	%r21, %r155, %r34;
	st.shared.f32 	[%r21], %f106;
	cvt.u16.u32 	%rs39, %r153;
	mul.lo.s16 	%rs40, %rs39, 171;
	shr.u16 	%rs41, %rs40, 14;
	mul.lo.s16 	%rs42, %rs41, 96;
	sub.s16 	%rs43, %rs39, %rs42;
	cvt.u32.u16 	%r156, %rs43;
	and.b32  	%r157, %r156, 255;
	selp.b32 	%r158, 1, -2, %p38;
	add.s32 	%r159, %r158, %r14;
	shl.b32 	%r160, %r159, 5;
	and.b32  	%r161, %r4, 31;
	add.s32 	%r162, %r161, %r153;
	sub.s32 	%r163, %r162, %r157;
	add.s32 	%r164, %r163, %r160;
	shl.b32 	%r165, %r164, 2;
	mul.wide.u32 	%rd64, %r164, 4;
	add.s64 	%rd65, %rd62, %rd64;
	ld.global.nc.f32 	%f107, [%rd65];
	add.s32 	%r166, %r165, %r155;
	st.shared.f32 	[%r166], %f107;
	setp.gt.u32 	%p39, %r4, 31;
	@%p39 bra 	$L__BB0_62;
	ld.global.nc.f32 	%f108, [%rd3+1024];
	st.shared.f32 	[%r21+1024], %f108;
$L__BB0_62:
	ld.param.u64 	%rd69, [main_kernel_param_0];
	cvta.to.global.u64 	%rd66, %rd69;
	bar.sync 	0;
	mov.u32 	%r167, %tid.x;
	shr.u32 	%r168, %r167, 6;
	mul.lo.s32 	%r169, %r168, 2560;
	shl.b32 	%r170, %r167, 2;
	and.b32  	%r171, %r170, 128;
	and.b32  	%r172, %r167, 31;
	or.b32  	%r173, %r169, %r172;
	or.b32  	%r174, %r173, %r171;
	shl.b32 	%r175, %r174, 2;
	mov.u32 	%r176, _ZZ11main_kernelE15PadInput_shared;
	add.s32 	%r177, %r176, %r175;
	ld.shared.f32 	%f109, [%r177];
	and.b32  	%r178, %r170, 124;
	mov.u32 	%r179, _ZZ11main_kernelE18placeholder_shared;
	add.s32 	%r180, %r179, %r178;
	ld.shared.f32 	%f110, [%r180];
	fma.rn.f32 	%f111, %f109, %f110, 0f00000000;
	ld.shared.f32 	%f112, [%r177+1280];
	fma.rn.f32 	%f113, %f110, %f112, 0f00000000;
	ld.shared.f32 	%f114, [%r177+2560];
	fma.rn.f32 	%f115, %f114, %f110, 0f00000000;
	ld.shared.f32 	%f116, [%r177+3840];
	fma.rn.f32 	%f117, %f110, %f116, 0f00000000;
	ld.shared.f32 	%f118, [%r177+5120];
	fma.rn.f32 	%f119, %f118, %f110, 0f00000000;
	ld.shared.f32 	%f120, [%r177+6400];
	fma.rn.f32 	%f121, %f110, %f120, 0f00000000;
	ld.shared.f32 	%f122, [%r177+7680];
	fma.rn.f32 	%f123, %f122, %f110, 0f00000000;
	ld.shared.f32 	%f124, [%r177+8960];
	fma.rn.f32 	%f125, %f110, %f124, 0f00000000;
	ld.shared.f32 	%f126, [%r177+128];
	ld.shared.f32 	%f127, [%r180+128];
	fma.rn.f32 	%f128, %f126, %f127, %f111;
	ld.shared.f32 	%f129, [%r177+1408];
	fma.rn.f32 	%f130, %f127, %f129, %f113;
	ld.shared.f32 	%f131, [%r177+2688];
	fma.rn.f32 	%f132, %f131, %f127, %f115;
	ld.shared.f32 	%f133, [%r177+3968];
	fma.rn.f32 	%f134, %f127, %f133, %f117;
	ld.shared.f32 	%f135, [%r177+5248];
	fma.rn.f32 	%f136, %f135, %f127, %f119;
	ld.shared.f32 	%f137, [%r177+6528];
	fma.rn.f32 	%f138, %f127, %f137, %f121;
	ld.shared.f32 	%f139, [%r177+7808];
	fma.rn.f32 	%f140, %f139, %f127, %f123;
	ld.shared.f32 	%f141, [%r177+9088];
	fma.rn.f32 	%f142, %f127, %f141, %f125;
	ld.shared.f32 	%f143, [%r177+256];
	ld.shared.f32 	%f144, [%r180+256];
	fma.rn.f32 	%f145, %f143, %f144, %f128;
	ld.shared.f32 	%f146, [%r177+1536];
	fma.rn.f32 	%f147, %f144, %f146, %f130;
	ld.shared.f32 	%f148, [%r177+2816];
	fma.rn.f32 	%f149, %f148, %f144, %f132;
	ld.shared.f32 	%f150, [%r177+4096];
	fma.rn.f32 	%f151, %f144, %f150, %f134;
	ld.shared.f32 	%f152, [%r177+5376];
	fma.rn.f32 	%f153, %f152, %f144, %f136;
	ld.shared.f32 	%f154, [%r177+6656];
	fma.rn.f32 	%f155, %f144, %f154, %f138;
	ld.shared.f32 	%f156, [%r177+7936];
	fma.rn.f32 	%f157, %f156, %f144, %f140;
	ld.shared.f32 	%f158, [%r177+9216];
	fma.rn.f32 	%f159, %f144, %f158, %f142;
	fma.rn.f32 	%f160, %f126, %f110, 0f00000000;
	fma.rn.f32 	%f161, %f110, %f129, 0f00000000;
	fma.rn.f32 	%f162, %f131, %f110, 0f00000000;
	fma.rn.f32 	%f163, %f110, %f133, 0f00000000;
	fma.rn.f32 	%f164, %f135, %f110, 0f00000000;
	fma.rn.f32 	%f165, %f110, %f137, 0f00000000;
	fma.rn.f32 	%f166, %f139, %f110, 0f00000000;
	fma.rn.f32 	%f167, %f110, %f141, 0f00000000;
	fma.rn.f32 	%f168, %f143, %f127, %f160;
	fma.rn.f32 	%f169, %f127, %f146, %f161;
	fma.rn.f32 	%f170, %f148, %f127, %f162;
	fma.rn.f32 	%f171, %f127, %f150, %f163;
	fma.rn.f32 	%f172, %f152, %f127, %f164;
	fma.rn.f32 	%f173, %f127, %f154, %f165;
	fma.rn.f32 	%f174, %f156, %f127, %f166;
	fma.rn.f32 	%f175, %f127, %f158, %f167;
	ld.shared.f32 	%f176, [%r177+384];
	fma.rn.f32 	%f177, %f176, %f144, %f168;
	ld.shared.f32 	%f178, [%r177+1664];
	fma.rn.f32 	%f179, %f144, %f178, %f169;
	ld.shared.f32 	%f180, [%r177+2944];
	fma.rn.f32 	%f181, %f180, %f144, %f170;
	ld.shared.f32 	%f182, [%r177+4224];
	fma.rn.f32 	%f183, %f144, %f182, %f171;
	ld.shared.f32 	%f184, [%r177+5504];
	fma.rn.f32 	%f185, %f184, %f144, %f172;
	ld.shared.f32 	%f186, [%r177+6784];
	fma.rn.f32 	%f187, %f144, %f186, %f173;
	ld.shared.f32 	%f188, [%r177+8064];
	fma.rn.f32 	%f189, %f188, %f144, %f174;
	ld.shared.f32 	%f190, [%r177+9344];
	fma.rn.f32 	%f191, %f144, %f190, %f175;
	fma.rn.f32 	%f192, %f143, %f110, 0f00000000;
	fma.rn.f32 	%f193, %f110, %f146, 0f00000000;
	fma.rn.f32 	%f194, %f148, %f110, 0f00000000;
	fma.rn.f32 	%f195, %f110, %f150, 0f00000000;
	fma.rn.f32 	%f196, %f152, %f110, 0f00000000;
	fma.rn.f32 	%f197, %f110, %f154, 0f00000000;
	fma.rn.f32 	%f198, %f156, %f110, 0f00000000;
	fma.rn.f32 	%f199, %f110, %f158, 0f00000000;
	fma.rn.f32 	%f200, %f176, %f127, %f192;
	fma.rn.f32 	%f201, %f127, %f178, %f193;
	fma.rn.f32 	%f202, %f180, %f127, %f194;
	fma.rn.f32 	%f203, %f127, %f182, %f195;
	fma.rn.f32 	%f204, %f184, %f127, %f196;
	fma.rn.f32 	%f205, %f127, %f186, %f197;
	fma.rn.f32 	%f206, %f188, %f127, %f198;
	fma.rn.f32 	%f207, %f127, %f190, %f199;
	ld.shared.f32 	%f208, [%r177+512];
	fma.rn.f32 	%f209, %f208, %f144, %f200;
	ld.shared.f32 	%f210, [%r177+1792];
	fma.rn.f32 	%f211, %f144, %f210, %f201;
	ld.shared.f32 	%f212, [%r177+3072];
	fma.rn.f32 	%f213, %f212, %f144, %f202;
	ld.shared.f32 	%f214, [%r177+4352];
	fma.rn.f32 	%f215, %f144, %f214, %f203;
	ld.shared.f32 	%f216, [%r177+5632];
	fma.rn.f32 	%f217, %f216, %f144, %f204;
	ld.shared.f32 	%f218, [%r177+6912];
	fma.rn.f32 	%f219, %f144, %f218, %f205;
	ld.shared.f32 	%f220, [%r177+8192];
	fma.rn.f32 	%f221, %f220, %f144, %f206;
	ld.shared.f32 	%f222, [%r177+9472];
	fma.rn.f32 	%f223, %f144, %f222, %f207;
	fma.rn.f32 	%f224, %f176, %f110, 0f00000000;
	fma.rn.f32 	%f225, %f110, %f178, 0f00000000;
	fma.rn.f32 	%f226, %f180, %f110, 0f00000000;
	fma.rn.f32 	%f227, %f110, %f182, 0f00000000;
	fma.rn.f32 	%f228, %f184, %f110, 0f00000000;
	fma.rn.f32 	%f229, %f110, %f186, 0f00000000;
	fma.rn.f32 	%f230, %f188, %f110, 0f00000000;
	fma.rn.f32 	%f231, %f110, %f190, 0f00000000;
	fma.rn.f32 	%f232, %f208, %f127, %f224;
	fma.rn.f32 	%f233, %f127, %f210, %f225;
	fma.rn.f32 	%f234, %f212, %f127, %f226;
	fma.rn.f32 	%f235, %f127, %f214, %f227;
	fma.rn.f32 	%f236, %f216, %f127, %f228;
	fma.rn.f32 	%f237, %f127, %f218, %f229;
	fma.rn.f32 	%f238, %f220, %f127, %f230;
	fma.rn.f32 	%f239, %f127, %f222, %f231;
	ld.shared.f32 	%f240, [%r177+640];
	fma.rn.f32 	%f241, %f240, %f144, %f232;
	ld.shared.f32 	%f242, [%r177+1920];
	fma.rn.f32 	%f243, %f144, %f242, %f233;
	ld.shared.f32 	%f244, [%r177+3200];
	fma.rn.f32 	%f245, %f244, %f144, %f234;
	ld.shared.f32 	%f246, [%r177+4480];
	fma.rn.f32 	%f247, %f144, %f246, %f235;
	ld.shared.f32 	%f248, [%r177+5760];
	fma.rn.f32 	%f249, %f248, %f144, %f236;
	ld.shared.f32 	%f250, [%r177+7040];
	fma.rn.f32 	%f251, %f144, %f250, %f237;
	ld.shared.f32 	%f252, [%r177+8320];
	fma.rn.f32 	%f253, %f252, %f144, %f238;
	ld.shared.f32 	%f254, [%r177+9600];
	fma.rn.f32 	%f255, %f144, %f254, %f239;
	ld.shared.f32 	%f256, [%r180+384];
	fma.rn.f32 	%f257, %f112, %f256, %f145;
	fma.rn.f32 	%f258, %f256, %f114, %f147;
	fma.rn.f32 	%f259, %f116, %f256, %f149;
	fma.rn.f32 	%f260, %f256, %f118, %f151;
	fma.rn.f32 	%f261, %f120, %f256, %f153;
	fma.rn.f32 	%f262, %f256, %f122, %f155;
	fma.rn.f32 	%f263, %f124, %f256, %f157;
	ld.shared.f32 	%f264, [%r177+10240];
	fma.rn.f32 	%f265, %f256, %f264, %f159;
	ld.shared.f32 	%f266, [%r180+512];
	fma.rn.f32 	%f267, %f129, %f266, %f257;
	fma.rn.f32 	%f268, %f266, %f131, %f258;
	fma.rn.f32 	%f269, %f133, %f266, %f259;
	fma.rn.f32 	%f270, %f266, %f135, %f260;
	fma.rn.f32 	%f271, %f137, %f266, %f261;
	fma.rn.f32 	%f272, %f266, %f139, %f262;
	fma.rn.f32 	%f273, %f141, %f266, %f263;
	ld.shared.f32 	%f274, [%r177+10368];
	fma.rn.f32 	%f275, %f266, %f274, %f265;
	ld.shared.f32 	%f276, [%r180+640];
	fma.rn.f32 	%f277, %f146, %f276, %f267;
	fma.rn.f32 	%f278, %f276, %f148, %f268;
	fma.rn.f32 	%f279, %f150, %f276, %f269;
	fma.rn.f32 	%f280, %f276, %f152, %f270;
	fma.rn.f32 	%f281, %f154, %f276, %f271;
	fma.rn.f32 	%f282, %f276, %f156, %f272;
	fma.rn.f32 	%f283, %f158, %f276, %f273;
	ld.shared.f32 	%f284, [%r177+10496];
	fma.rn.f32 	%f285, %f276, %f284, %f275;
	fma.rn.f32 	%f286, %f129, %f256, %f177;
	fma.rn.f32 	%f287, %f256, %f131, %f179;
	fma.rn.f32 	%f288, %f133, %f256, %f181;
	fma.rn.f32 	%f289, %f256, %f135, %f183;
	fma.rn.f32 	%f290, %f137, %f256, %f185;
	fma.rn.f32 	%f291, %f256, %f139, %f187;
	fma.rn.f32 	%f292, %f141, %f256, %f189;
	fma.rn.f32 	%f293, %f256, %f274, %f191;
	fma.rn.f32 	%f294, %f146, %f266, %f286;
	fma.rn.f32 	%f295, %f266, %f148, %f287;
	fma.rn.f32 	%f296, %f150, %f266, %f288;
	fma.rn.f32 	%f297, %f266, %f152, %f289;
	fma.rn.f32 	%f298, %f154, %f266, %f290;
	fma.rn.f32 	%f299, %f266, %f156, %f291;
	fma.rn.f32 	%f300, %f158, %f266, %f292;
	fma.rn.f32 	%f301, %f266, %f284, %f293;
	fma.rn.f32 	%f302, %f178, %f276, %f294;
	fma.rn.f32 	%f303, %f276, %f180, %f295;
	fma.rn.f32 	%f304, %f182, %f276, %f296;
	fma.rn.f32 	%f305, %f276, %f184, %f297;
	fma.rn.f32 	%f306, %f186, %f276, %f298;
	fma.rn.f32 	%f307, %f276, %f188, %f299;
	fma.rn.f32 	%f308, %f190, %f276, %f300;
	ld.shared.f32 	%f309, [%r177+10624];
	fma.rn.f32 	%f310, %f276, %f309, %f301;
	fma.rn.f32 	%f311, %f146, %f256, %f209;
	fma.rn.f32 	%f312, %f256, %f148, %f211;
	fma.rn.f32 	%f313, %f150, %f256, %f213;
	fma.rn.f32 	%f314, %f256, %f152, %f215;
	fma.rn.f32 	%f315, %f154, %f256, %f217;
	fma.rn.f32 	%f316, %f256, %f156, %f219;
	fma.rn.f32 	%f317, %f158, %f256, %f221;
	fma.rn.f32 	%f318, %f256, %f284, %f223;
	fma.rn.f32 	%f319, %f178, %f266, %f311;
	fma.rn.f32 	%f320, %f266, %f180, %f312;
	fma.rn.f32 	%f321, %f182, %f266, %f313;
	fma.rn.f32 	%f322, %f266, %f184, %f314;
	fma.rn.f32 	%f323, %f186, %f266, %f315;
	fma.rn.f32 	%f324, %f266, %f188, %f316;
	fma.rn.f32 	%f325, %f190, %f266, %f317;
	fma.rn.f32 	%f326, %f266, %f309, %f318;
	fma.rn.f32 	%f327, %f210, %f276, %f319;
	fma.rn.f32 	%f328, %f276, %f212, %f320;
	fma.rn.f32 	%f329, %f214, %f276, %f321;
	fma.rn.f32 	%f330, %f276, %f216, %f322;
	fma.rn.f32 	%f331, %f218, %f276, %f323;
	fma.rn.f32 	%f332, %f276, %f220, %f324;
	fma.rn.f32 	%f333, %f222, %f276, %f325;
	ld.shared.f32 	%f334, [%r177+10752];
	fma.rn.f32 	%f335, %f276, %f334, %f326;
	fma.rn.f32 	%f336, %f178, %f256, %f241;
	fma.rn.f32 	%f337, %f256, %f180, %f243;
	fma.rn.f32 	%f338, %f182, %f256, %f245;
	fma.rn.f32 	%f339, %f256, %f184, %f247;
	fma.rn.f32 	%f340, %f186, %f256, %f249;
	fma.rn.f32 	%f341, %f256, %f188, %f251;
	fma.rn.f32 	%f342, %f190, %f256, %f253;
	fma.rn.f32 	%f343, %f256, %f309, %f255;
	fma.rn.f32 	%f344, %f210, %f266, %f336;
	fma.rn.f32 	%f345, %f266, %f212, %f337;
	fma.rn.f32 	%f346, %f214, %f266, %f338;
	fma.rn.f32 	%f347, %f266, %f216, %f339;
	fma.rn.f32 	%f348, %f218, %f266, %f340;
	fma.rn.f32 	%f349, %f266, %f220, %f341;
	fma.rn.f32 	%f350, %f222, %f266, %f342;
	fma.rn.f32 	%f351, %f266, %f334, %f343;
	fma.rn.f32 	%f352, %f242, %f276, %f344;
	fma.rn.f32 	%f353, %f276, %f244, %f345;
	fma.rn.f32 	%f354, %f246, %f276, %f346;
	fma.rn.f32 	%f355, %f276, %f248, %f347;
	fma.rn.f32 	%f356, %f250, %f276, %f348;
	fma.rn.f32 	%f357, %f276, %f252, %f349;
	fma.rn.f32 	%f358, %f254, %f276, %f350;
	ld.shared.f32 	%f359, [%r177+10880];
	fma.rn.f32 	%f360, %f276, %f359, %f351;
	ld.shared.f32 	%f361, [%r180+768];
	fma.rn.f32 	%f362, %f114, %f361, %f277;
	fma.rn.f32 	%f363, %f361, %f116, %f278;
	fma.rn.f32 	%f364, %f118, %f361, %f279;
	fma.rn.f32 	%f365, %f361, %f120, %f280;
	fma.rn.f32 	%f366, %f122, %f361, %f281;
	fma.rn.f32 	%f367, %f361, %f124, %f282;
	fma.rn.f32 	%f368, %f264, %f361, %f283;
	ld.shared.f32 	%f369, [%r177+11520];
	fma.rn.f32 	%f370, %f361, %f369, %f285;
	ld.shared.f32 	%f371, [%r180+896];
	fma.rn.f32 	%f372, %f131, %f371, %f362;
	fma.rn.f32 	%f373, %f371, %f133, %f363;
	fma.rn.f32 	%f374, %f135, %f371, %f364;
	fma.rn.f32 	%f375, %f371, %f137, %f365;
	fma.rn.f32 	%f376, %f139, %f371, %f366;
	fma.rn.f32 	%f377, %f371, %f141, %f367;
	fma.rn.f32 	%f378, %f274, %f371, %f368;
	ld.shared.f32 	%f379, [%r177+11648];
	fma.rn.f32 	%f380, %f371, %f379, %f370;
	ld.shared.f32 	%f381, [%r180+1024];
	fma.rn.f32 	%f382, %f148, %f381, %f372;
	fma.rn.f32 	%f383, %f381, %f150, %f373;
	fma.rn.f32 	%f384, %f152, %f381, %f374;
	fma.rn.f32 	%f385, %f381, %f154, %f375;
	fma.rn.f32 	%f386, %f156, %f381, %f376;
	fma.rn.f32 	%f387, %f381, %f158, %f377;
	fma.rn.f32 	%f388, %f284, %f381, %f378;
	ld.shared.f32 	%f389, [%r177+11776];
	fma.rn.f32 	%f390, %f381, %f389, %f380;
	fma.rn.f32 	%f391, %f131, %f361, %f302;
	fma.rn.f32 	%f392, %f361, %f133, %f303;
	fma.rn.f32 	%f393, %f135, %f361, %f304;
	fma.rn.f32 	%f394, %f361, %f137, %f305;
	fma.rn.f32 	%f395, %f139, %f361, %f306;
	fma.rn.f32 	%f396, %f361, %f141, %f307;
	fma.rn.f32 	%f397, %f274, %f361, %f308;
	fma.rn.f32 	%f398, %f361, %f379, %f310;
	fma.rn.f32 	%f399, %f148, %f371, %f391;
	fma.rn.f32 	%f400, %f371, %f150, %f392;
	fma.rn.f32 	%f401, %f152, %f371, %f393;
	fma.rn.f32 	%f402, %f371, %f154, %f394;
	fma.rn.f32 	%f403, %f156, %f371, %f395;
	fma.rn.f32 	%f404, %f371, %f158, %f396;
	fma.rn.f32 	%f405, %f284, %f371, %f397;
	fma.rn.f32 	%f406, %f371, %f389, %f398;
	fma.rn.f32 	%f407, %f180, %f381, %f399;
	fma.rn.f32 	%f408, %f381, %f182, %f400;
	fma.rn.f32 	%f409, %f184, %f381, %f401;
	fma.rn.f32 	%f410, %f381, %f186, %f402;
	fma.rn.f32 	%f411, %f188, %f381, %f403;
	fma.rn.f32 	%f412, %f381, %f190, %f404;
	fma.rn.f32 	%f413, %f309, %f381, %f405;
	ld.shared.f32 	%f414, [%r177+11904];
	fma.rn.f32 	%f415, %f381, %f414, %f406;
	fma.rn.f32 	%f416, %f148, %f361, %f327;
	fma.rn.f32 	%f417, %f361, %f150, %f328;
	fma.rn.f32 	%f418, %f152, %f361, %f329;
	fma.rn.f32 	%f419, %f361, %f154, %f330;
	fma.rn.f32 	%f420, %f156, %f361, %f331;
	fma.rn.f32 	%f421, %f361, %f158, %f332;
	fma.rn.f32 	%f422, %f284, %f361, %f333;
	fma.rn.f32 	%f423, %f361, %f389, %f335;
	fma.rn.f32 	%f424, %f180, %f371, %f416;
	fma.rn.f32 	%f425, %f371, %f182, %f417;
	fma.rn.f32 	%f426, %f184, %f371, %f418;
	fma.rn.f32 	%f427, %f371, %f186, %f419;
	fma.rn.f32 	%f428, %f188, %f371, %f420;
	fma.rn.f32 	%f429, %f371, %f190, %f421;
	fma.rn.f32 	%f430, %f309, %f371, %f422;
	fma.rn.f32 	%f431, %f371, %f414, %f423;
	fma.rn.f32 	%f432, %f212, %f381, %f424;
	fma.rn.f32 	%f433, %f381, %f214, %f425;
	fma.rn.f32 	%f434, %f216, %f381, %f426;
	fma.rn.f32 	%f435, %f381, %f218, %f427;
	fma.rn.f32 	%f436, %f220, %f381, %f428;
	fma.rn.f32 	%f437, %f381, %f222, %f429;
	fma.rn.f32 	%f438, %f334, %f381, %f430;
	ld.shared.f32 	%f439, [%r177+12032];
	fma.rn.f32 	%f440, %f381, %f439, %f431;
	fma.rn.f32 	%f441, %f180, %f361, %f352;
	fma.rn.f32 	%f442, %f361, %f182, %f353;
	fma.rn.f32 	%f443, %f184, %f361, %f354;
	fma.rn.f32 	%f444, %f361, %f186, %f355;
	fma.rn.f32 	%f445, %f188, %f361, %f356;
	fma.rn.f32 	%f446, %f361, %f190, %f357;
	fma.rn.f32 	%f447, %f309, %f361, %f358;
	fma.rn.f32 	%f448, %f361, %f414, %f360;
	fma.rn.f32 	%f449, %f212, %f371, %f441;
	fma.rn.f32 	%f450, %f371, %f214, %f442;
	fma.rn.f32 	%f451, %f216, %f371, %f443;
	fma.rn.f32 	%f452, %f371, %f218, %f444;
	fma.rn.f32 	%f453, %f220, %f371, %f445;
	fma.rn.f32 	%f454, %f371, %f222, %f446;
	fma.rn.f32 	%f455, %f334, %f371, %f447;
	fma.rn.f32 	%f456, %f371, %f439, %f448;
	fma.rn.f32 	%f457, %f244, %f381, %f449;
	fma.rn.f32 	%f458, %f381, %f246, %f450;
	fma.rn.f32 	%f459, %f248, %f381, %f451;
	fma.rn.f32 	%f460, %f381, %f250, %f452;
	fma.rn.f32 	%f461, %f252, %f381, %f453;
	fma.rn.f32 	%f462, %f381, %f254, %f454;
	fma.rn.f32 	%f463, %f359, %f381, %f455;
	ld.shared.f32 	%f464, [%r177+12160];
	fma.rn.f32 	%f465, %f381, %f464, %f456;
	mad.lo.s32 	%r181, %r168, 26112, %r173;
	add.s32 	%r182, %r181, %r10;
	add.s32 	%r183, %r182, %r11;
	add.s32 	%r184, %r183, %r171;
	mul.wide.u32 	%rd67, %r184, 4;
	add.s64 	%rd68, %rd66, %rd67;
	st.global.f32 	[%rd68], %f382;
	st.global.f32 	[%rd68+128], %f407;
	st.global.f32 	[%rd68+256], %f432;
	st.global.f32 	[%rd68+384], %f457;
	st.global.f32 	[%rd68+14336], %f383;
	st.global.f32 	[%rd68+14464], %f408;
	st.global.f32 	[%rd68+14592], %f433;
	st.global.f32 	[%rd68+14720], %f458;
	st.global.f32 	[%rd68+28672], %f384;
	st.global.f32 	[%rd68+28800], %f409;
	st.global.f32 	[%rd68+28928], %f434;
	st.global.f32 	[%rd68+29056], %f459;
	st.global.f32 	[%rd68+43008], %f385;
	st.global.f32 	[%rd68+43136], %f410;
	st.global.f32 	[%rd68+43264], %f435;
	st.global.f32 	[%rd68+43392], %f460;
	st.global.f32 	[%rd68+57344], %f386;
	st.global.f32 	[%rd68+57472], %f411;
	st.global.f32 	[%rd68+57600], %f436;
	st.global.f32 	[%rd68+57728], %f461;
	st.global.f32 	[%rd68+71680], %f387;
	st.global.f32 	[%rd68+71808], %f412;
	st.global.f32 	[%rd68+71936], %f437;
	st.global.f32 	[%rd68+72064], %f462;
	st.global.f32 	[%rd68+86016], %f388;
	st.global.f32 	[%rd68+86144], %f413;
	st.global.f32 	[%rd68+86272], %f438;
	st.global.f32 	[%rd68+86400], %f463;
	st.global.f32 	[%rd68+100352], %f390;
	st.global.f32 	[%rd68+100480], %f415;
	st.global.f32 	[%rd68+100608], %f440;
	st.global.f32 	[%rd68+100736], %f465;
	ret;

}


// ===== COMPILED SASS (sm_100) =====

	.target	sm_100

	.elftype	@"ET_EXEC"


//--------------------- .note.nv.tkinfo           --------------------------
	.section	.note.nv.tkinfo,"",@"SHT_NOTE"
	.sectionflags	@"SHF_NOTE_NV_TKINFO"
	.tkinfo
        /*0018*/ 	.word	0x00000002
        /*0030*/ 	.string	""
        /*0030*/ 	.string	"ptxas"
        /*0030*/ 	.string	"Cuda compilation tools, release 13.0, V13.0.88"
        /*0030*/ 	.string	"Build cuda_13.0.r13.0/compiler.36424714_0"
        /*0030*/ 	.string	"-arch sm_100 -m 64 "



//--------------------- .note.nv.cuinfo           --------------------------
	.section	.note.nv.cuinfo,"",@"SHT_NOTE"
	.sectionflags	@"SHF_NOTE_NV_CUINFO"
        /*0018*/ 	.short	0x0002
        /*001a*/ 	.short	0x0064
        /*001c*/ 	.short	0x0082
	.zero		2


//--------------------- .nv.info                  --------------------------
	.section	.nv.info,"",@"SHT_CUDA_INFO"
	.align	4


	//----- nvinfo : EIATTR_REGCOUNT
	.align		4
        /*0000*/ 	.byte	0x04, 0x2f
        /*0002*/ 	.short	(.L_1 - .L_0)
	.align		4
.L_0:
        /*0004*/ 	.word	index@(main_kernel)
        /*0008*/ 	.word	0x00000038


	//----- nvinfo : EIATTR_FRAME_SIZE
	.align		4
.L_1:
        /*000c*/ 	.byte	0x04, 0x11
        /*000e*/ 	.short	(.L_3 - .L_2)
	.align		4
.L_2:
        /*0010*/ 	.word	index@(main_kernel)
        /*0014*/ 	.word	0x00000000


	//----- nvinfo : EIATTR_MIN_STACK_SIZE
	.align		4
.L_3:
        /*0018*/ 	.byte	0x04, 0x12
        /*001a*/ 	.short	(.L_5 - .L_4)
	.align		4
.L_4:
        /*001c*/ 	.word	index@(main_kernel)
        /*0020*/ 	.word	0x00000000
.L_5:


//--------------------- .nv.compat                --------------------------
	.section	.nv.compat,"",@"SHT_CUDA_COMPAT_INFO"
	.align	4
        /*0000*/ 	.byte	0x02, 0x09, 0x00, 0x00, 0x02, 0x02, 0x01, 0x00, 0x02, 0x05, 0x05, 0x00, 0x03, 0x07, 0x01, 0x01
        /*0010*/ 	.byte	0x02, 0x03, 0x00, 0x00, 0x02, 0x06, 0x01, 0x00, 0x04, 0x0b, 0x08, 0x00, 0x09, 0x00, 0x00, 0x00
        /*0020*/ 	.byte	0x00, 0x00, 0x00, 0x00


//--------------------- .nv.info.main_kernel      --------------------------
	.section	.nv.info.main_kernel,"",@"SHT_CUDA_INFO"
	.sectionflags	@""
	.align	4


	//----- nvinfo : EIATTR_CUDA_API_VERSION
	.align		4
        /*0000*/ 	.byte	0x04, 0x37
        /*0002*/ 	.short	(.L_7 - .L_6)
.L_6:
        /*0004*/ 	.word	0x00000082


	//----- nvinfo : EIATTR_KPARAM_INFO
	.align		4
.L_7:
        /*0008*/ 	.byte	0x04, 0x17
        /*000a*/ 	.short	(.L_9 - .L_8)
.L_8:
        /*000c*/ 	.word	0x00000000
        /*0010*/ 	.short	0x0002
        /*0012*/ 	.short	0x0010
        /*0014*/ 	.byte	0x00, 0xf5, 0x21, 0x00


	//----- nvinfo : EIATTR_KPARAM_INFO
	.align		4
.L_9:
        /*0018*/ 	.byte	0x04, 0x17
        /*001a*/ 	.short	(.L_11 - .L_10)
.L_10:
        /*001c*/ 	.word	0x00000000
        /*0020*/ 	.short	0x0001
        /*0022*/ 	.short	0x0008
        /*0024*/ 	.byte	0x00, 0xf5, 0x21, 0x00


	//----- nvinfo : EIATTR_KPARAM_INFO
	.align		4
.L_11:
        /*0028*/ 	.byte	0x04, 0x17
        /*002a*/ 	.short	(.L_13 - .L_12)
.L_12:
        /*002c*/ 	.word	0x00000000
        /*0030*/ 	.short	0x0000
        /*0032*/ 	.short	0x0000
        /*0034*/ 	.byte	0x00, 0xf5, 0x21, 0x00


	//----- nvinfo : EIATTR_SPARSE_MMA_MASK
	.align		4
.L_13:
        /*0038*/ 	.byte	0x03, 0x50
        /*003a*/ 	.short	0x0000


	//----- nvinfo : EIATTR_MAXREG_COUNT
	.align		4
        /*003c*/ 	.byte	0x03, 0x1b
        /*003e*/ 	.short	0x00ff


	//----- nvinfo : EIATTR_NUM_BARRIERS
	.align		4
        /*0040*/ 	.byte	0x02, 0x4c
        /*0042*/ 	.byte	0x01
	.zero		1


	//----- nvinfo : EIATTR_MERCURY_ISA_VERSION
	.align		4
        /*0044*/ 	.byte	0x03, 0x5f
        /*0046*/ 	.short	0x0101


	//----- nvinfo : EIATTR_VRC_CTA_INIT_COUNT
	.align		4
        /*0048*/ 	.byte	0x02, 0x4a
	.zero		1
	.zero		1


	//----- nvinfo : EIATTR_EXIT_INSTR_OFFSETS
	.align		4
        /*004c*/ 	.byte	0x04, 0x1c
        /*004e*/ 	.short	(.L_15 - .L_14)


	//   ....[0]....
.L_14:
        /*0050*/ 	.word	0x00002f40


	//----- nvinfo : EIATTR_MAX_THREADS
	.align		4
.L_15:
        /*0054*/ 	.byte	0x04, 0x05
        /*0056*/ 	.short	(.L_17 - .L_16)
.L_16:
        /*0058*/ 	.word	0x00000080
        /*005c*/ 	.word	0x00000001
        /*0060*/ 	.word	0x00000001


	//----- nvinfo : EIATTR_CRS_STACK_SIZE
	.align		4
.L_17:
        /*0064*/ 	.byte	0x04, 0x1e
        /*0066*/ 	.short	(.L_19 - .L_18)
.L_18:
        /*0068*/ 	.word	0x00000000


	//----- nvinfo : EIATTR_CBANK_PARAM_SIZE
	.align		4
.L_19:
        /*006c*/ 	.byte	0x03, 0x19
        /*006e*/ 	.short	0x0018


	//----- nvinfo : EIATTR_PARAM_CBANK
	.align		4
        /*0070*/ 	.byte	0x04, 0x0a
        /*0072*/ 	.short	(.L_21 - .L_20)
	.align		4
.L_20:
        /*0074*/ 	.word	index@(.nv.constant0.main_kernel)
        /*0078*/ 	.short	0x0380
        /*007a*/ 	.short	0x0018


	//----- nvinfo : EIATTR_SW_WAR
	.align		4
.L_21:
        /*007c*/ 	.byte	0x04, 0x36
        /*007e*/ 	.short	(.L_23 - .L_22)
.L_22:
        /*0080*/ 	.word	0x00000008
.L_23:


//--------------------- .nv.callgraph             --------------------------
	.section	.nv.callgraph,"",@"SHT_CUDA_CALLGRAPH"
	.align	4
	.sectionentsize	8
	.align		4
        /*0000*/ 	.word	0x00000000
	.align		4
        /*0004*/ 	.word	0xffffffff
	.align		4
        /*0008*/ 	.word	0x00000000
	.align		4
        /*000c*/ 	.word	0xfffffffe
	.align		4
        /*0010*/ 	.word	0x00000000
	.align		4
        /*0014*/ 	.word	0xfffffffd
	.align		4
        /*0018*/ 	.word	0x00000000
	.align		4
        /*001c*/ 	.word	0xfffffffc


//--------------------- .text.main_kernel         --------------------------
	.section	.text.main_kernel,"ax",@progbits
	.align	128
        .global         main_kernel
        .type           main_kernel,@function
        .size           main_kernel,(.L_x_5 - main_kernel)
        .other          main_kernel,@"STO_CUDA_ENTRY STV_DEFAULT"
main_kernel:
.text.main_kernel:
[----:B------:R-:W-:Y:S01]  /*0000*/  LDC R1, c[0x0][0x37c] ;  /* 0x0000df00ff017b82 */ /* 0x000fe20000000800 */
[----:B------:R-:W0:Y:S01]  /*0010*/  S2R R7, SR_CTAID.X ;  /* 0x0000000000077919 */ /* 0x000e220000002500 */
[----:B------:R-:W-:-:S06]  /*0020*/  HFMA2 R0, -RZ, RZ, 0, 4.76837158203125e-07 ;  /* 0x00000008ff007431 */ /* 0x000fcc00000001ff */
[----:B------:R-:W1:Y:S01]  /*0030*/  LDC.64 R34, c[0x0][0x388] ;  /* 0x0000e200ff227b82 */ /* 0x000e620000000a00 */
[----:B------:R-:W2:Y:S01]  /*0040*/  LDCU.64 UR8, c[0x0][0x358] ;  /* 0x00006b00ff0877ac */ /* 0x000ea20008000a00 */
[----:B------:R-:W3:Y:S01]  /*0050*/  S2R R6, SR_TID.X ;  /* 0x0000000000067919 */ /* 0x000ee20000002100 */
[----:B------:R-:W-:Y:S01]  /*0060*/  MOV R53, RZ ;  /* 0x000000ff00357202 */ /* 0x000fe20000000f00 */
[C---:B0-----:R-:W-:Y:S01]  /*0070*/  IMAD.HI.U32 R12, R7.reuse, -0x6db6db6d, RZ ;  /* 0x92492493070c7827 */ /* 0x041fe200078e00ff */
[----:B------:R-:W-:Y:S02]  /*0080*/  ISETP.GE.U32.AND P1, PT, R7, 0xe, PT ;  /* 0x0000000e0700780c */ /* 0x000fe40003f26070 */
[----:B---3--:R-:W-:Y:S02]  /*0090*/  ISETP.GE.U32.AND P2, PT, R6, 0x40, PT ;  /* 0x000000400600780c */ /* 0x008fe40003f46070 */
[----:B------:R-:W-:Y:S02]  /*00a0*/  SHF.R.U32.HI R12, RZ, 0x3, R12 ;  /* 0x00000003ff0c7819 */ /* 0x000fe4000001160c */
[----:B------:R-:W-:-:S02]  /*00b0*/  SHF.R.U32.HI R9, RZ, 0x5, R6 ;  /* 0x00000005ff097819 */ /* 0x000fc40000011606 */
[----:B------:R-:W-:Y:S01]  /*00c0*/  SEL R0, R0, 0xfffffffe, !P2 ;  /* 0xfffffffe00007807 */ /* 0x000fe20005000000 */
[----:B------:R-:W-:Y:S01]  /*00d0*/  IMAD R10, R12, -0xe, R7 ;  /* 0xfffffff20c0a7824 */ /* 0x000fe200078e0207 */
[----:B------:R-:W-:Y:S02]  /*00e0*/  LOP3.LUT R8, R6, 0x1f, RZ, 0xc0, !PT ;  /* 0x0000001f06087812 */ /* 0x000fe400078ec0ff */
[----:B------:R-:W-:Y:S01]  /*00f0*/  IADD3 R4, PT, PT, R9, R0, RZ ;  /* 0x0000000009047210 */ /* 0x000fe20007ffe0ff */
[----:B------:R-:W0:Y:S01]  /*0100*/  @P1 LDC.64 R16, c[0x0][0x388] ;  /* 0x0000e200ff101b82 */ /* 0x000e220000000a00 */
[----:B------:R-:W-:Y:S02]  /*0110*/  SHF.L.U32 R14, R10, 0x3, RZ ;  /* 0x000000030a0e7819 */ /* 0x000fe400000006ff */
[----:B------:R-:W-:Y:S02]  /*0120*/  @P1 SHF.L.U32 R3, R7, 0x8, RZ ;  /* 0x0000000807031819 */ /* 0x000fe400000006ff */
[----:B------:R-:W-:-:S02]  /*0130*/  LOP3.LUT R13, R14, R9, RZ, 0xfc, !PT ;  /* 0x000000090e0d7212 */ /* 0x000fc400078efcff */
[----:B------:R-:W-:Y:S02]  /*0140*/  LOP3.LUT P0, R14, R4, RZ, R14, 0xfa, !PT ;  /* 0x000000ff040e7212 */ /* 0x000fe4000780fa0e */
[----:B------:R-:W-:Y:S02]  /*0150*/  IADD3 R11, PT, PT, R13, R0, RZ ;  /* 0x000000000d0b7210 */ /* 0x000fe40007ffe0ff */
[----:B------:R-:W-:Y:S02]  /*0160*/  @P1 LOP3.LUT R5, R6, R3, RZ, 0xfc, !PT ;  /* 0x0000000306051212 */ /* 0x000fe400078efcff */
[----:B------:R-:W-:Y:S02]  /*0170*/  ISETP.GT.U32.OR P0, PT, R11, 0x70, !P0 ;  /* 0x000000700b00780c */ /* 0x000fe40004704470 */
[----:B------:R-:W-:Y:S01]  /*0180*/  SHF.L.U32 R3, R10, 0x8, RZ ;  /* 0x000000080a037819 */ /* 0x000fe200000006ff */
[----:B------:R-:W3:Y:S01]  /*0190*/  S2UR UR7, SR_CgaCtaId ;  /* 0x00000000000779c3 */ /* 0x000ee20000008800 */
[----:B------:R-:W-:-:S05]  /*01a0*/  @P1 IMAD R5, R12, 0xd200, R5 ;  /* 0x0000d2000c051824 */ /* 0x000fca00078e0205 */
[----:B------:R-:W-:-:S04]  /*01b0*/  @P1 IADD3 R5, PT, PT, R5, -0xda0, RZ ;  /* 0xfffff26005051810 */ /* 0x000fc80007ffe0ff */
[C---:B------:R-:W-:Y:S01]  /*01c0*/  @!P0 LOP3.LUT R2, R6.reuse, 0x600, RZ, 0xfc, !PT ;  /* 0x0000060006028812 */ /* 0x040fe200078efcff */
[----:B0-----:R-:W-:Y:S01]  /*01d0*/  @P1 IMAD.WIDE R16, R5, 0x4, R16 ;  /* 0x0000000405101825 */ /* 0x001fe200078e0210 */
[----:B------:R-:W-:-:S03]  /*01e0*/  @!P0 LOP3.LUT R0, R6, 0x380, RZ, 0xfc, !PT ;  /* 0x0000038006008812 */ /* 0x000fc600078efcff */
[----:B------:R-:W-:Y:S01]  /*01f0*/  HFMA2 R5, -RZ, RZ, 0, 0 ;  /* 0x00000000ff057431 */ /* 0x000fe200000001ff */
[----:B------:R-:W-:Y:S02]  /*0200*/  @!P0 LOP3.LUT R2, R2, 0xffff, RZ, 0xc0, !PT ;  /* 0x0000ffff02028812 */ /* 0x000fe400078ec0ff */
[----:B------:R-:W-:-:S03]  /*0210*/  @!P0 LOP3.LUT R0, R0, 0xffff, RZ, 0xc0, !PT ;  /* 0x0000ffff00008812 */ /* 0x000fc600078ec0ff */
[----:B------:R-:W-:Y:S02]  /*0220*/  @!P0 IMAD R2, R2, 0x667, RZ ;  /* 0x0000066702028824 */ /* 0x000fe400078e02ff */
[----:B------:R-:W-:Y:S01]  /*0230*/  @!P0 IMAD R0, R0, 0xcd, RZ ;  /* 0x000000cd00008824 */ /* 0x000fe200078e02ff */
[----:B------:R-:W-:Y:S01]  /*0240*/  UMOV UR5, 0x400 ;  /* 0x0000040000057882 */ /* 0x000fe20000000000 */
[----:B--2---:R0:W5:Y:S01]  /*0250*/  @P1 LDG.E.CONSTANT R5, desc[UR8][R16.64] ;  /* 0x0000000810051981 */ /* 0x004162000c1e9900 */
[----:B------:R-:W-:Y:S02]  /*0260*/  @!P0 SHF.R.U32.HI R2, RZ, 0x13, R2 ;  /* 0x00000013ff028819 */ /* 0x000fe40000011602 */
[----:B------:R-:W-:Y:S02]  /*0270*/  @!P0 SHF.R.U32.HI R0, RZ, 0x10, R0 ;  /* 0x00000010ff008819 */ /* 0x000fe40000011600 */
[----:B------:R-:W-:Y:S01]  /*0280*/  @!P0 PRMT R15, R2, 0x9910, RZ ;  /* 0x00009910020f8816 */ /* 0x000fe200000000ff */
[----:B------:R-:W-:Y:S01]  /*0290*/  IMAD R2, R12, 0xe000, RZ ;  /* 0x0000e0000c027824 */ /* 0x000fe200078e02ff */
[----:B------:R-:W-:-:S02]  /*02a0*/  @!P0 PRMT R0, R0, 0x9910, RZ ;  /* 0x0000991000008816 */ /* 0x000fc400000000ff */
[----:B------:R-:W-:Y:S02]  /*02b0*/  @!P0 MOV R10, R15 ;  /* 0x0000000f000a8202 */ /* 0x000fe40000000f00 */
[CCC-:B------:R-:W-:Y:S01]  /*02c0*/  @!P0 IADD3 R19, PT, PT, R3.reuse, R8.reuse, R2.reuse ;  /* 0x0000000803138210 */ /* 0x1c0fe20007ffe002 */
[----:B------:R-:W-:Y:S01]  /*02d0*/  @!P0 IMAD R0, R0, 0xe00, RZ ;  /* 0x00000e0000008824 */ /* 0x000fe200078e02ff */
[----:B------:R-:W-:Y:S01]  /*02e0*/  @!P0 IADD3 R15, PT, PT, R3, R8, R2 ;  /* 0x00000008030f8210 */ /* 0x000fe20007ffe002 */
[----:B------:R-:W-:Y:S01]  /*02f0*/  @!P0 IMAD R10, R10, 0xe00, RZ ;  /* 0x00000e000a0a8824 */ /* 0x000fe200078e02ff */
[C---:B------:R-:W-:Y:S02]  /*0300*/  @!P0 LEA R19, R4.reuse, R19, 0x5 ;  /* 0x0000001304138211 */ /* 0x040fe400078e28ff */
[----:B------:R-:W-:Y:S02]  /*0310*/  @!P0 LEA R15, R4, R15, 0x5 ;  /* 0x0000000f040f8211 */ /* 0x000fe400078e28ff */
[----:B------:R-:W-:-:S02]  /*0320*/  @!P0 LOP3.LUT R10, R10, 0xffff, RZ, 0xc0, !PT ;  /* 0x0000ffff0a0a8812 */ /* 0x000fc400078ec0ff */
[----:B------:R-:W-:Y:S02]  /*0330*/  @!P0 LOP3.LUT R0, R0, 0xffff, RZ, 0xc0, !PT ;  /* 0x0000ffff00008812 */ /* 0x000fe400078ec0ff */
[----:B------:R-:W-:Y:S01]  /*0340*/  @!P0 IADD3 R21, PT, PT, R19, -0xe20, R10 ;  /* 0xfffff1e013158810 */ /* 0x000fe20007ffe00a */
[----:B------:R-:W-:Y:S01]  /*0350*/  HFMA2 R10, -RZ, RZ, 0, 0 ;  /* 0x00000000ff0a7431 */ /* 0x000fe200000001ff */
[----:B------:R-:W-:-:S03]  /*0360*/  @!P0 IADD3 R15, PT, PT, R15, -0xe20, R0 ;  /* 0xfffff1e00f0f8810 */ /* 0x000fc60007ffe000 */
[----:B-1----:R-:W-:-:S04]  /*0370*/  @!P0 IMAD.WIDE.U32 R20, R21, 0x4, R34 ;  /* 0x0000000415148825 */ /* 0x002fc800078e0022 */
[----:B------:R-:W-:Y:S01]  /*0380*/  @!P0 IMAD.WIDE.U32 R18, R15, 0x4, R34 ;  /* 0x000000040f128825 */ /* 0x000fe200078e0022 */
[----:B------:R1:W5:Y:S04]  /*0390*/  @!P0 LDG.E.CONSTANT R10, desc[UR8][R20.64] ;  /* 0x00000008140a8981 */ /* 0x000368000c1e9900 */
[----:B------:R1:W5:Y:S01]  /*03a0*/  @!P0 LDG.E.CONSTANT R53, desc[UR8][R18.64] ;  /* 0x0000000812358981 */ /* 0x000362000c1e9900 */
[----:B---3--:R-:W-:Y:S01]  /*03b0*/  ULEA UR6, UR7, UR5, 0x18 ;  /* 0x0000000507067291 */ /* 0x008fe2000f8ec0ff */
[C---:B------:R-:W-:Y:S02]  /*03c0*/  LOP3.LUT R15, R6.reuse, 0x80, RZ, 0xfc, !PT ;  /* 0x00000080060f7812 */ /* 0x040fe400078efcff */
[----:B------:R-:W-:Y:S02]  /*03d0*/  ISETP.GT.U32.AND P5, PT, R6, 0x3f, PT ;  /* 0x0000003f0600780c */ /* 0x000fe40003fa4070 */
[----:B------:R-:W-:-:S02]  /*03e0*/  PRMT R22, R15, 0x9910, RZ ;  /* 0x000099100f167816 */ /* 0x000fc400000000ff */
[----:B------:R-:W-:Y:S02]  /*03f0*/  LEA R0, R6, UR6, 0x2 ;  /* 0x0000000606007c11 */ /* 0x000fe4000f8e10ff */
[----:B0-----:R-:W-:Y:S01]  /*0400*/  MOV R17, RZ ;  /* 0x000000ff00117202 */ /* 0x001fe20000000f00 */
[----:B-1----:R-:W-:Y:S06]  /*0410*/  @!P1 BRA `(.L_x_0) ;  /* 0x0000000000449947 */ /* 0x002fec0003800000 */
[----:B------:R-:W0:Y:S01]  /*0420*/  S2R R20, SR_TID.X ;  /* 0x0000000000147919 */ /* 0x000e220000002100 */
[----:B------:R-:W-:Y:S01]  /*0430*/  IMAD.HI.U32 R16, R7, -0x6db6db6d, RZ ;  /* 0x9249249307107827 */ /* 0x000fe200078e00ff */
[----:B------:R-:W-:Y:S04]  /*0440*/  BSSY.RECONVERGENT B0, `(.L_x_0) ;  /* 0x000000e000007945 */ /* 0x000fe80003800200 */
[----:B------:R-:W-:-:S05]  /*0450*/  SHF.R.U32.HI R18, RZ, 0x3, R16 ;  /* 0x00000003ff127819 */ /* 0x000fca0000011610 */
[----:B------:R-:W-:-:S05]  /*0460*/  IMAD R19, R18, -0xe, R7 ;  /* 0xfffffff212137824 */ /* 0x000fca00078e0207 */
[----:B------:R-:W-:Y:S02]  /*0470*/  SHF.L.U32 R16, R19, 0x3, RZ ;  /* 0x0000000313107819 */ /* 0x000fe400000006ff */
[----:B0-----:R-:W-:-:S04]  /*0480*/  SHF.R.U32.HI R21, RZ, 0x5, R20 ;  /* 0x00000005ff157819 */ /* 0x001fc80000011614 */
[----:B------:R-:W-:-:S13]  /*0490*/  LOP3.LUT P1, RZ, R16, R21, RZ, 0xfc, !PT ;  /* 0x0000001510ff7212 */ /* 0x000fda000782fcff */
[----:B------:R-:W-:Y:S05]  /*04a0*/  @!P1 BRA `(.L_x_1) ;  /* 0x00000000001c9947 */ /* 0x000fea0003800000 */
[----:B------:R-:W0:Y:S01]  /*04b0*/  LDC.64 R16, c[0x0][0x388] ;  /* 0x0000e200ff107b82 */ /* 0x000e220000000a00 */
[----:B------:R-:W-:-:S04]  /*04c0*/  SHF.L.U32 R19, R19, 0x8, RZ ;  /* 0x0000000813137819 */ /* 0x000fc800000006ff */
[----:B------:R-:W-:-:S05]  /*04d0*/  LOP3.LUT R19, R20, R19, RZ, 0xfc, !PT ;  /* 0x0000001314137212 */ /* 0x000fca00078efcff */
[----:B------:R-:W-:-:S05]  /*04e0*/  IMAD R19, R18, 0xe000, R19 ;  /* 0x0000e00012137824 */ /* 0x000fca00078e0213 */
[----:B------:R-:W-:-:S05]  /*04f0*/  IADD3 R19, PT, PT, R19, -0xe20, RZ ;  /* 0xfffff1e013137810 */ /* 0x000fca0007ffe0ff */
[----:B0-----:R-:W-:-:S06]  /*0500*/  IMAD.WIDE.U32 R16, R19, 0x4, R16 ;  /* 0x0000000413107825 */ /* 0x001fcc00078e0010 */
[----:B------:R0:W5:Y:S02]  /*0510*/  LDG.E.CONSTANT R17, desc[UR8][R16.64] ;  /* 0x0000000810117981 */ /* 0x000164000c1e9900 */
.L_x_1:
[----:B------:R-:W-:Y:S05]  /*0520*/  BSYNC.RECONVERGENT B0 ;  /* 0x0000000000007941 */ /* 0x000fea0003800200 */
.L_x_0:
[----:B------:R-:W-:Y:S01]  /*0530*/  SEL R19, RZ, 0x1, !P5 ;  /* 0x00000001ff137807 */ /* 0x000fe20006800000 */
[----:B------:R-:W-:Y:S01]  /*0540*/  IMAD R20, R22, 0xab, RZ ;  /* 0x000000ab16147824 */ /* 0x000fe200078e02ff */
[----:B0-----:R-:W-:Y:S01]  /*0550*/  SHF.L.U32 R16, R12, 0x4, RZ ;  /* 0x000000040c107819 */ /* 0x001fe200000006ff */
[----:B-----5:R0:W-:Y:S01]  /*0560*/  STS [R0], R17 ;  /* 0x0000001100007388 */ /* 0x0201e20000000800 */
[----:B------:R-:W-:Y:S01]  /*0570*/  LOP3.LUT R18, R6, 0x1500, RZ, 0xfc, !PT ;  /* 0x0000150006127812 */ /* 0x000fe200078efcff */
[----:B------:R-:W-:Y:S01]  /*0580*/  BSSY.RECONVERGENT B0, `(.L_x_2) ;  /* 0x0000022000007945 */ /* 0x000fe20003800200 */
[----:B------:R-:W-:Y:S02]  /*0590*/  LOP3.LUT P6, RZ, R16, R19, RZ, 0xfc, !PT ;  /* 0x0000001310ff7212 */ /* 0x000fe400078cfcff */
[----:B------:R-:W-:Y:S02]  /*05a0*/  LOP3.LUT R18, R18, 0xffff, RZ, 0xc0, !PT ;  /* 0x0000ffff12127812 */ /* 0x000fe400078ec0ff */
[----:B------:R-:W-:-:S02]  /*05b0*/  LOP3.LUT R20, R20, 0xffff, RZ, 0xc0, !PT ;  /* 0x0000ffff14147812 */ /* 0x000fc400078ec0ff */
[C---:B------:R-:W-:Y:S01]  /*05c0*/  ISETP.GT.U32.AND P3, PT, R13.reuse, 0x6a, PT ;  /* 0x0000006a0d00780c */ /* 0x040fe20003f64070 */
[----:B------:R-:W-:Y:S01]  /*05d0*/  IMAD R18, R18, 0xccd, RZ ;  /* 0x00000ccd12127824 */ /* 0x000fe200078e02ff */
[----:B0-----:R-:W-:Y:S02]  /*05e0*/  SHF.R.U32.HI R17, RZ, 0xe, R20 ;  /* 0x0000000eff117819 */ /* 0x001fe40000011614 */
[----:B------:R-:W-:Y:S02]  /*05f0*/  ISETP.NE.AND P4, PT, R13, RZ, PT ;  /* 0x000000ff0d00720c */ /* 0x000fe40003f85270 */
[----:B------:R-:W-:Y:S02]  /*0600*/  SHF.R.U32.HI R30, RZ, 0x14, R18 ;  /* 0x00000014ff1e7819 */ /* 0x000fe40000011612 */
[----:B------:R-:W-:Y:S02]  /*0610*/  ISETP.NE.AND P1, PT, R14, RZ, PT ;  /* 0x000000ff0e00720c */ /* 0x000fe40003f25270 */
[----:B------:R-:W-:-:S02]  /*0620*/  IADD3 R13, PT, PT, R9, 0x1, RZ ;  /* 0x00000001090d7810 */ /* 0x000fc40007ffe0ff */
[----:B------:R-:W-:Y:S02]  /*0630*/  PRMT R18, R17, 0x9910, RZ ;  /* 0x0000991011127816 */ /* 0x000fe400000000ff */
[----:B------:R-:W-:Y:S02]  /*0640*/  @P2 IADD3 R13, PT, PT, R9, -0x2, RZ ;  /* 0xfffffffe090d2810 */ /* 0x000fe40007ffe0ff */
[----:B------:R-:W-:Y:S02]  /*0650*/  VIADDMNMX.U32 R14, R16, R30, R11, !PT ;  /* 0x0000001e100e7246 */ /* 0x000fe4000780000b */
[----:B------:R-:W-:Y:S01]  /*0660*/  MOV R17, RZ ;  /* 0x000000ff00117202 */ /* 0x000fe20000000f00 */
[----:B------:R-:W-:Y:S06]  /*0670*/  @!P6 BRA `(.L_x_3) ;  /* 0x000000000048e947 */ /* 0x000fec0003800000 */
[----:B------:R-:W-:Y:S01]  /*0680*/  ISETP.GE.U32.AND P2, PT, R6, 0x40, PT ;  /* 0x000000400600780c */ /* 0x000fe20003f46070 */
[----:B------:R-:W-:Y:S01]  /*0690*/  IMAD R20, R12, -0xe, R7 ;  /* 0xfffffff20c147824 */ /* 0x000fe200078e0207 */
[----:B------:R-:W-:Y:S02]  /*06a0*/  SHF.R.U32.HI R11, RZ, 0x5, R6 ;  /* 0x00000005ff0b7819 */ /* 0x000fe40000011606 */
[----:B------:R-:W-:Y:S02]  /*06b0*/  LEA.HI R9, R6, 0x8, RZ, 0x1b ;  /* 0x0000000806097811 */ /* 0x000fe400078fd8ff */
[----:B------:R-:W-:-:S07]  /*06c0*/  SHF.L.U32 R16, R20, 0x3, RZ ;  /* 0x0000000314107819 */ /* 0x000fce00000006ff */
[----:B------:R-:W-:-:S04]  /*06d0*/  @P2 IADD3 R9, PT, PT, R11, -0x2, RZ ;  /* 0xfffffffe0b092810 */ /* 0x000fc80007ffe0ff */
[----:B------:R-:W-:Y:S02]  /*06e0*/  LOP3.LUT P2, RZ, R9, R16, RZ, 0xfc, !PT ;  /* 0x0000001009ff7212 */ /* 0x000fe4000784fcff */
[----:B------:R-:W-:-:S04]  /*06f0*/  IADD3 R11, PT, PT, R16, R9, RZ ;  /* 0x00000009100b7210 */ /* 0x000fc80007ffe0ff */
[----:B------:R-:W-:-:S13]  /*0700*/  ISETP.GT.U32.OR P2, PT, R11, 0x70, !P2 ;  /* 0x000000700b00780c */ /* 0x000fda0005744470 */
[----:B------:R-:W-:Y:S05]  /*0710*/  @P2 BRA `(.L_x_3) ;  /* 0x0000000000202947 */ /* 0x000fea0003800000 */
[----:B------:R-:W0:Y:S01]  /*0720*/  LDC.64 R16, c[0x0][0x388] ;  /* 0x0000e200ff107b82 */ /* 0x000e220000000a00 */
[----:B------:R-:W-:-:S04]  /*0730*/  SEL R11, RZ, 0xe00, !P5 ;  /* 0x00000e00ff0b7807 */ /* 0x000fc80006800000 */
[----:B------:R-:W-:-:S05]  /*0740*/  LOP3.LUT R11, R6, 0xfffff1e0, R11, 0xfe, !PT ;  /* 0xfffff1e0060b7812 */ /* 0x000fca00078efe0b */
[----:B------:R-:W-:-:S05]  /*0750*/  IMAD R11, R12, 0xe000, R11 ;  /* 0x0000e0000c0b7824 */ /* 0x000fca00078e020b */
[----:B------:R-:W-:-:S04]  /*0760*/  LEA R12, R20, R11, 0x8 ;  /* 0x0000000b140c7211 */ /* 0x000fc800078e40ff */
[----:B------:R-:W-:-:S05]  /*0770*/  LEA R9, R9, R12, 0x5 ;  /* 0x0000000c09097211 */ /* 0x000fca00078e28ff */
[----:B0-----:R-:W-:-:S06]  /*0780*/  IMAD.WIDE R16, R9, 0x4, R16 ;  /* 0x0000000409107825 */ /* 0x001fcc00078e0210 */
[----:B------:R0:W5:Y:S02]  /*0790*/  LDG.E.CONSTANT R17, desc[UR8][R16.64] ;  /* 0x0000000810117981 */ /* 0x000164000c1e9900 */
.L_x_3:
[----:B------:R-:W-:Y:S05]  /*07a0*/  BSYNC.RECONVERGENT B0 ;  /* 0x0000000000007941 */ /* 0x000fea0003800200 */
.L_x_2:
[----:B------:R-:W-:Y:S01]  /*07b0*/  IMAD R9, R18, 0x60, RZ ;  /* 0x0000006012097824 */ /* 0x000fe200078e02ff */
[----:B------:R-:W-:Y:S01]  /*07c0*/  ISETP.GT.U32.OR P1, PT, R14, 0x70, !P1 ;  /* 0x000000700e00780c */ /* 0x000fe20004f24470 */
[----:B-----5:R1:W-:Y:S01]  /*07d0*/  STS [R0+0x400], R17 ;  /* 0x0004001100007388 */ /* 0x0203e20000000800 */
[C---:B------:R-:W-:Y:S02]  /*07e0*/  ISETP.GT.U32.AND P5, PT, R7.reuse, 0x53, PT ;  /* 0x000000530700780c */ /* 0x040fe40003fa4070 */
[----:B------:R-:W-:Y:S01]  /*07f0*/  IADD3 R12, PT, PT, RZ, -R9, RZ ;  /* 0x80000009ff0c7210 */ /* 0x000fe20007ffe0ff */
[----:B------:R2:W-:Y:S01]  /*0800*/  STS [R0+0x200], R5 ;  /* 0x0002000500007388 */ /* 0x0005e20000000800 */
[----:B------:R-:W-:Y:S02]  /*0810*/  ISETP.GT.U32.OR P2, PT, R7, 0x53, P3 ;  /* 0x000000530700780c */ /* 0x000fe40001f44470 */
[----:B------:R-:W-:Y:S02]  /*0820*/  @!P0 IADD3 R7, PT, PT, R3, R8, R2 ;  /* 0x0000000803078210 */ /* 0x000fe40007ffe002 */
[----:B------:R-:W-:-:S02]  /*0830*/  PRMT R12, R12, 0x7710, RZ ;  /* 0x000077100c0c7816 */ /* 0x000fc400000000ff */
[----:B------:R-:W-:Y:S02]  /*0840*/  @!P0 LEA R20, R4, R7, 0x5 ;  /* 0x0000000704148211 */ /* 0x000fe400078e28ff */
[----:B------:R-:W-:Y:S02]  /*0850*/  IADD3 R7, PT, PT, R15, R12, RZ ;  /* 0x0000000c0f077210 */ /* 0x000fe40007ffe0ff */
[CCC-:B------:R-:W-:Y:S02]  /*0860*/  @!P0 IADD3 R9, PT, PT, R3.reuse, R8.reuse, R2.reuse ;  /* 0x0000000803098210 */ /* 0x1c0fe40007ffe002 */
[CCC-:B------:R-:W-:Y:S02]  /*0870*/  @!P0 IADD3 R11, PT, PT, R3.reuse, R8.reuse, R2.reuse ;  /* 0x00000008030b8210 */ /* 0x1c0fe40007ffe002 */
[CCC-:B------:R-:W-:Y:S02]  /*0880*/  @!P0 IADD3 R19, PT, PT, R3.reuse, R8.reuse, R2.reuse ;  /* 0x0000000803138210 */ /* 0x1c0fe40007ffe002 */
[----:B------:R-:W-:-:S02]  /*0890*/  @!P0 IADD3 R21, PT, PT, R3, R8, R2 ;  /* 0x0000000803158210 */ /* 0x000fc40007ffe002 */
[----:B------:R-:W-:Y:S02]  /*08a0*/  @!P1 IADD3 R23, PT, PT, R3, R8, R2 ;  /* 0x0000000803179210 */ /* 0x000fe40007ffe002 */
[----:B------:R-:W-:Y:S02]  /*08b0*/  LOP3.LUT R7, R7, 0xff, RZ, 0xc0, !PT ;  /* 0x000000ff07077812 */ /* 0x000fe400078ec0ff */
[C---:B------:R-:W-:Y:S02]  /*08c0*/  @!P0 LEA R18, R4.reuse, R9, 0x5 ;  /* 0x0000000904128211 */ /* 0x040fe400078e28ff */
[C---:B0-----:R-:W-:Y:S02]  /*08d0*/  @!P0 LEA R16, R4.reuse, R11, 0x5 ;  /* 0x0000000b04108211 */ /* 0x041fe400078e28ff */
[C---:B------:R-:W-:Y:S02]  /*08e0*/  @!P1 LEA R23, R4.reuse, R23, 0x5 ;  /* 0x0000001704179211 */ /* 0x040fe400078e28ff */
[----:B------:R-:W-:-:S02]  /*08f0*/  @!P0 LEA R14, R4, R19, 0x5 ;  /* 0x00000013040e8211 */ /* 0x000fc400078e28ff */
[----:B------:R-:W-:Y:S02]  /*0900*/  @!P0 LEA R12, R4, R21, 0x5 ;  /* 0x00000015040c8211 */ /* 0x000fe400078e28ff */
[----:B------:R-:W-:Y:S01]  /*0910*/  LOP3.LUT R32, R3, R6, R2, 0xfe, !PT ;  /* 0x0000000603207212 */ /* 0x000fe200078efe02 */
[----:B------:R-:W-:Y:S01]  /*0920*/  HFMA2 R33, -RZ, RZ, 0, 0 ;  /* 0x00000000ff217431 */ /* 0x000fe200000001ff */
[C---:B------:R-:W-:Y:S02]  /*0930*/  @!P0 LOP3.LUT R4, R6.reuse, 0x880, RZ, 0xfc, !PT ;  /* 0x0000088006048812 */ /* 0x040fe400078efcff */
[----:B------:R-:W-:Y:S02]  /*0940*/  CS2R R46, SRZ ;  /* 0x00000000002e7805 */ /* 0x000fe4000001ff00 */
[----:B------:R-:W-:Y:S01]  /*0950*/  IADD3 R22, PT, PT, -R7, R8, R15 ;  /* 0x0000000807167210 */ /* 0x000fe20007ffe10f */
[----:B------:R-:W-:Y:S01]  /*0960*/  HFMA2 R29, -RZ, RZ, 0, 0 ;  /* 0x00000000ff1d7431 */ /* 0x000fe200000001ff */
[----:B------:R-:W-:Y:S01]  /*0970*/  @!P0 LOP3.LUT R7, R6, 0xb00, RZ, 0xfc, !PT ;  /* 0x00000b0006078812 */ /* 0x000fe200078efcff */
[----:B------:R-:W-:Y:S01]  /*0980*/  @!P1 IMAD R30, R30, 0xe00, R23 ;  /* 0x00000e001e1e9824 */ /* 0x000fe200078e0217 */
[----:B------:R-:W-:-:S02]  /*0990*/  @!P0 LOP3.LUT R11, R4, 0xffff, RZ, 0xc0, !PT ;  /* 0x0000ffff040b8812 */ /* 0x000fc400078ec0ff */
[----:B------:R-:W-:Y:S02]  /*09a0*/  LEA R4, R13, R22, 0x5 ;  /* 0x000000160d047211 */ /* 0x000fe400078e28ff */
[C---:B------:R-:W-:Y:S01]  /*09b0*/  @!P0 LOP3.LUT R9, R6.reuse, 0xd80, RZ, 0xfc, !PT ;  /* 0x00000d8006098812 */ /* 0x040fe200078efcff */
[----:B------:R-:W-:Y:S01]  /*09c0*/  @!P0 IMAD R11, R11, 0xccd, RZ ;  /* 0x00000ccd0b0b8824 */ /* 0x000fe200078e02ff */
[----:B------:R-:W-:Y:S02]  /*09d0*/  @!P0 LOP3.LUT R13, R7, 0xffff, RZ, 0xc0, !PT ;  /* 0x0000ffff070d8812 */ /* 0x000fe400078ec0ff */
[C---:B------:R-:W-:Y:S02]  /*09e0*/  @!P0 LOP3.LUT R7, R6.reuse, 0x1000, RZ, 0xfc, !PT ;  /* 0x0000100006078812 */ /* 0x040fe400078efcff */
[----:B------:R-:W-:Y:S01]  /*09f0*/  @!P0 LOP3.LUT R15, R9, 0xffff, RZ, 0xc0, !PT ;  /* 0x0000ffff090f8812 */ /* 0x000fe200078ec0ff */
[----:B------:R-:W-:Y:S01]  /*0a00*/  @!P0 IMAD R13, R13, 0xccd, RZ ;  /* 0x00000ccd0d0d8824 */ /* 0x000fe200078e02ff */
[----:B------:R-:W-:-:S02]  /*0a10*/  @!P0 LOP3.LUT R9, R6, 0x1280, RZ, 0xfc, !PT ;  /* 0x0000128006098812 */ /* 0x000fc400078efcff */
[----:B-1----:R-:W-:Y:S01]  /*0a20*/  @!P0 LOP3.LUT R17, R7, 0xffff, RZ, 0xc0, !PT ;  /* 0x0000ffff07118812 */ /* 0x002fe200078ec0ff */
[----:B------:R-:W-:Y:S01]  /*0a30*/  @!P0 IMAD R15, R15, 0xccd, RZ ;  /* 0x00000ccd0f0f8824 */ /* 0x000fe200078e02ff */
[----:B------:R-:W-:Y:S02]  /*0a40*/  @!P0 SHF.R.U32.HI R7, RZ, 0x14, R11 ;  /* 0x00000014ff078819 */ /* 0x000fe4000001160b */
[----:B------:R-:W-:Y:S01]  /*0a50*/  @!P0 LOP3.LUT R19, R9, 0xffff, RZ, 0xc0, !PT ;  /* 0x0000ffff09138812 */ /* 0x000fe200078ec0ff */
[----:B------:R-:W-:Y:S01]  /*0a60*/  @!P0 IMAD R17, R17, 0xccd, RZ ;  /* 0x00000ccd11118824 */ /* 0x000fe200078e02ff */
[----:B------:R-:W-:Y:S02]  /*0a70*/  @!P0 SHF.R.U32.HI R9, RZ, 0x14, R13 ;  /* 0x00000014ff098819 */ /* 0x000fe4000001160d */
[----:B------:R-:W-:Y:S01]  /*0a80*/  @!P0 PRMT R11, R7, 0x9910, RZ ;  /* 0x00009910070b8816 */ /* 0x000fe200000000ff */
[----:B------:R-:W-:Y:S01]  /*0a90*/  @!P0 IMAD R19, R19, 0xccd, RZ ;  /* 0x00000ccd13138824 */ /* 0x000fe200078e02ff */
[----:B------:R-:W-:-:S02]  /*0aa0*/  @!P0 SHF.R.U32.HI R7, RZ, 0x14, R15 ;  /* 0x00000014ff078819 */ /* 0x000fc4000001160f */
[----:B------:R-:W-:Y:S02]  /*0ab0*/  @!P0 PRMT R13, R9, 0x9910, RZ ;  /* 0x00009910090d8816 */ /* 0x000fe400000000ff */
[----:B------:R-:W-:Y:S02]  /*0ac0*/  @!P0 SHF.R.U32.HI R9, RZ, 0x14, R17 ;  /* 0x00000014ff098819 */ /* 0x000fe40000011611 */
[----:B------:R-:W-:Y:S01]  /*0ad0*/  @!P0 PRMT R15, R7, 0x9910, RZ ;  /* 0x00009910070f8816 */ /* 0x000fe200000000ff */
[----:B------:R-:W-:Y:S01]  /*0ae0*/  @!P0 IMAD R7, R11, 0xe00, RZ ;  /* 0x00000e000b078824 */ /* 0x000fe200078e02ff */
[----:B------:R-:W-:Y:S01]  /*0af0*/  @!P0 PRMT R17, R9, 0x9910, RZ ;  /* 0x0000991009118816 */ /* 0x000fe200000000ff */
[----:B------:R-:W-:Y:S01]  /*0b00*/  @!P0 IMAD R9, R13, 0xe00, RZ ;  /* 0x00000e000d098824 */ /* 0x000fe200078e02ff */
[----:B------:R-:W-:Y:S02]  /*0b10*/  @!P0 SHF.R.U32.HI R11, RZ, 0x14, R19 ;  /* 0x00000014ff0b8819 */ /* 0x000fe40000011613 */
[----:B------:R-:W-:-:S02]  /*0b20*/  @!P0 LOP3.LUT R7, R7, 0xffff, RZ, 0xc0, !PT ;  /* 0x0000ffff07078812 */ /* 0x000fc400078ec0ff */
[----:B------:R-:W-:Y:S02]  /*0b30*/  @!P0 MOV R13, R17 ;  /* 0x00000011000d8202 */ /* 0x000fe40000000f00 */
[----:B------:R-:W-:Y:S01]  /*0b40*/  @!P0 PRMT R19, R11, 0x9910, RZ ;  /* 0x000099100b138816 */ /* 0x000fe200000000ff */
[----:B------:R-:W-:Y:S01]  /*0b50*/  @!P0 IMAD R11, R15, 0xe00, RZ ;  /* 0x00000e000f0b8824 */ /* 0x000fe200078e02ff */
[----:B------:R-:W-:Y:S01]  /*0b60*/  @!P0 IADD3 R20, PT, PT, R20, -0xe20, R7 ;  /* 0xfffff1e014148810 */ /* 0x000fe20007ffe007 */
[----:B------:R-:W-:Y:S01]  /*0b70*/  @!P0 IMAD R7, R13, 0xe00, RZ ;  /* 0x00000e000d078824 */ /* 0x000fe200078e02ff */
[----:B------:R-:W-:Y:S02]  /*0b80*/  @!P0 LOP3.LUT R9, R9, 0xffff, RZ, 0xc0, !PT ;  /* 0x0000ffff09098812 */ /* 0x000fe400078ec0ff */
[----:B------:R-:W-:Y:S02]  /*0b90*/  @!P0 MOV R15, R19 ;  /* 0x00000013000f8202 */ /* 0x000fe40000000f00 */
[----:B------:R-:W-:-:S02]  /*0ba0*/  IADD3 R41, PT, PT, R32, 0x8c20, RZ ;  /* 0x00008c2020297810 */ /* 0x000fc40007ffe0ff */
[----:B------:R-:W-:Y:S02]  /*0bb0*/  IADD3 R39, PT, PT, R32, 0xa820, RZ ;  /* 0x0000a82020277810 */ /* 0x000fe40007ffe0ff */
[----:B------:R-:W-:Y:S01]  /*0bc0*/  @!P0 IADD3 R18, PT, PT, R18, -0xe20, R9 ;  /* 0xfffff1e012128810 */ /* 0x000fe20007ffe009 */
[----:B------:R-:W-:Y:S01]  /*0bd0*/  @!P0 IMAD R9, R15, 0xe00, RZ ;  /* 0x00000e000f098824 */ /* 0x000fe200078e02ff */
[----:B------:R-:W-:Y:S02]  /*0be0*/  @!P0 LOP3.LUT R7, R7, 0xffff, RZ, 0xc0, !PT ;  /* 0x0000ffff07078812 */ /* 0x000fe400078ec0ff */
[C---:B------:R-:W-:Y:S02]  /*0bf0*/  IADD3 R45, PT, PT, R32.reuse, 0x5420, RZ ;  /* 0x00005420202d7810 */ /* 0x040fe40007ffe0ff */
[----:B------:R-:W-:Y:S01]  /*0c00*/  IADD3 R43, PT, PT, R32, 0x7020, RZ ;  /* 0x00007020202b7810 */ /* 0x000fe20007ffe0ff */
[----:B------:R-:W-:Y:S01]  /*0c10*/  IMAD.WIDE.U32 R40, R41, 0x4, R34 ;  /* 0x0000000429287825 */ /* 0x000fe200078e0022 */
[----:B------:R-:W-:-:S02]  /*0c20*/  @!P0 LOP3.LUT R11, R11, 0xffff, RZ, 0xc0, !PT ;  /* 0x0000ffff0b0b8812 */ /* 0x000fc400078ec0ff */
[----:B------:R-:W-:Y:S01]  /*0c30*/  IADD3 R27, PT, PT, R32, 0x3820, RZ ;  /* 0x00003820201b7810 */ /* 0x000fe20007ffe0ff */
[----:B------:R-:W-:Y:S01]  /*0c40*/  IMAD.WIDE.U32 R38, R39, 0x4, R34 ;  /* 0x0000000427267825 */ /* 0x000fe200078e0022 */
[----:B------:R-:W-:Y:S01]  /*0c50*/  @!P0 IADD3 R14, PT, PT, R14, -0xe20, R7 ;  /* 0xfffff1e00e0e8810 */ /* 0x000fe20007ffe007 */
[----:B------:R0:W3:Y:S01]  /*0c60*/  LDG.E.CONSTANT R13, desc[UR8][R40.64] ;  /* 0x00000008280d7981 */ /* 0x0000e2000c1e9900 */
[C---:B------:R-:W-:Y:S01]  /*0c70*/  @!P3 IADD3 R37, PT, PT, R32.reuse, 0xa0, RZ ;  /* 0x000000a02025b810 */ /* 0x040fe20007ffe0ff */
[--C-:B------:R-:W-:Y:S01]  /*0c80*/  IMAD.WIDE.U32 R44, R45, 0x4, R34.reuse ;  /* 0x000000042d2c7825 */ /* 0x100fe200078e0022 */
[C---:B--2---:R-:W-:Y:S02]  /*0c90*/  @!P3 IADD3 R5, PT, PT, R32.reuse, 0x1ca0, RZ ;  /* 0x00001ca02005b810 */ /* 0x044fe40007ffe0ff */
[----:B------:R-:W-:Y:S01]  /*0ca0*/  @!P3 IADD3 R7, PT, PT, R32, 0x38a0, RZ ;  /* 0x000038a02007b810 */ /* 0x000fe20007ffe0ff */
[----:B------:R-:W-:Y:S01]  /*0cb0*/  IMAD.WIDE.U32 R42, R43, 0x4, R34 ;  /* 0x000000042b2a7825 */ /* 0x000fe200078e0022 */
[----:B------:R-:W-:Y:S01]  /*0cc0*/  @!P0 LOP3.LUT R9, R9, 0xffff, RZ, 0xc0, !PT ;  /* 0x0000ffff09098812 */ /* 0x000fe200078ec0ff */
[----:B------:R1:W2:Y:S01]  /*0cd0*/  LDG.E.CONSTANT R17, desc[UR8][R44.64] ;  /* 0x000000082c117981 */ /* 0x0002a2000c1e9900 */
[----:B------:R-:W-:Y:S01]  /*0ce0*/  @!P0 IADD3 R16, PT, PT, R16, -0xe20, R11 ;  /* 0xfffff1e010108810 */ /* 0x000fe20007ffe00b */
[----:B------:R-:W-:Y:S01]  /*0cf0*/  IMAD.WIDE.U32 R26, R27, 0x4, R34 ;  /* 0x000000041b1a7825 */ /* 0x000fe200078e0022 */
[----:B------:R-:W-:Y:S01]  /*0d00*/  IADD3 R25, PT, PT, R32, 0x1c20, RZ ;  /* 0x00001c2020197810 */ /* 0x000fe20007ffe0ff */
[----:B------:R4:W2:Y:S01]  /*0d10*/  LDG.E.CONSTANT R11, desc[UR8][R38.64] ;  /* 0x00000008260b7981 */ /* 0x0008a2000c1e9900 */
[----:B------:R-:W-:Y:S01]  /*0d20*/  @!P0 IADD3 R12, PT, PT, R12, -0xe20, R9 ;  /* 0xfffff1e00c0c8810 */ /* 0x000fe20007ffe009 */
[--C-:B------:R-:W-:Y:S01]  /*0d30*/  @!P3 IMAD.WIDE.U32 R36, R37, 0x4, R34.reuse ;  /* 0x000000042524b825 */ /* 0x100fe200078e0022 */
[C---:B------:R-:W-:Y:S01]  /*0d40*/  @!P3 IADD3 R9, PT, PT, R32.reuse, 0x8ca0, RZ ;  /* 0x00008ca02009b810 */ /* 0x040fe20007ffe0ff */
[----:B------:R4:W2:Y:S01]  /*0d50*/  LDG.E.CONSTANT R15, desc[UR8][R42.64] ;  /* 0x000000082a0f7981 */ /* 0x0008a2000c1e9900 */
[----:B------:R-:W-:Y:S01]  /*0d60*/  MOV R31, RZ ;  /* 0x000000ff001f7202 */ /* 0x000fe20000000f00 */
[----:B0-----:R-:W-:Y:S01]  /*0d70*/  @!P3 IMAD.WIDE.U32 R40, R7, 0x4, R34 ;  /* 0x000000040728b825 */ /* 0x001fe200078e0022 */
[----:B-1----:R-:W-:-:S03]  /*0d80*/  @!P3 IADD3 R45, PT, PT, R32, 0x70a0, RZ ;  /* 0x000070a0202db810 */ /* 0x002fc60007ffe0ff */
[----:B------:R-:W-:Y:S01]  /*0d90*/  HFMA2 R7, -RZ, RZ, 0, 0 ;  /* 0x00000000ff077431 */ /* 0x000fe200000001ff */
[----:B------:R0:W2:Y:S01]  /*0da0*/  LDG.E.CONSTANT R19, desc[UR8][R26.64] ;  /* 0x000000081a137981 */ /* 0x0000a2000c1e9900 */
[--C-:B----4-:R-:W-:Y:S01]  /*0db0*/  @!P3 IMAD.WIDE.U32 R38, R5, 0x4, R34.reuse ;  /* 0x000000040526b825 */ /* 0x110fe200078e0022 */
[----:B------:R-:W-:Y:S02]  /*0dc0*/  MOV R51, RZ ;  /* 0x000000ff00337202 */ /* 0x000fe40000000f00 */
[----:B------:R1:W4:Y:S01]  /*0dd0*/  @!P3 LDG.E.CONSTANT R47, desc[UR8][R36.64] ;  /* 0x00000008242fb981 */ /* 0x000322000c1e9900 */
[C---:B------:R-:W-:Y:S01]  /*0de0*/  @!P3 IADD3 R43, PT, PT, R32.reuse, 0x54a0, RZ ;  /* 0x000054a0202bb810 */ /* 0x040fe20007ffe0ff */
[----:B------:R-:W-:Y:S01]  /*0df0*/  IMAD.WIDE.U32 R24, R25, 0x4, R34 ;  /* 0x0000000419187825 */ /* 0x000fe200078e0022 */
[----:B------:R-:W-:Y:S01]  /*0e00*/  MOV R49, RZ ;  /* 0x000000ff00317202 */ /* 0x000fe20000000f00 */
[----:B------:R1:W4:Y:S01]  /*0e10*/  @!P3 LDG.E.CONSTANT R33, desc[UR8][R38.64] ;  /* 0x000000082621b981 */ /* 0x000322000c1e9900 */
[----:B------:R-:W-:-:S02]  /*0e20*/  IADD3 R23, PT, PT, R32, 0x20, RZ ;  /* 0x0000002020177810 */ /* 0x000fc40007ffe0ff */
[----:B0-----:R-:W-:Y:S01]  /*0e30*/  CS2R R26, SRZ ;  /* 0x00000000001a7805 */ /* 0x001fe2000001ff00 */
[--C-:B------:R-:W-:Y:S01]  /*0e40*/  @!P3 IMAD.WIDE.U32 R42, R43, 0x4, R34.reuse ;  /* 0x000000042b2ab825 */ /* 0x100fe200078e0022 */
[----:B------:R0:W4:Y:S03]  /*0e50*/  LDG.E.CONSTANT R21, desc[UR8][R24.64] ;  /* 0x0000000818157981 */ /* 0x000126000c1e9900 */
[--C-:B------:R-:W-:Y:S01]  /*0e60*/  @!P3 IMAD.WIDE.U32 R44, R45, 0x4, R34.reuse ;  /* 0x000000042d2cb825 */ /* 0x100fe200078e0022 */
[----:B------:R0:W4:Y:S03]  /*0e70*/  @!P3 LDG.E.CONSTANT R31, desc[UR8][R40.64] ;  /* 0x00000008281fb981 */ /* 0x000126000c1e9900 */
[----:B-1----:R-:W-:-:S04]  /*0e80*/  @!P3 IMAD.WIDE.U32 R36, R9, 0x4, R34 ;  /* 0x000000040924b825 */ /* 0x002fc800078e0022 */
[----:B------:R-:W-:Y:S01]  /*0e90*/  HFMA2 R9, -RZ, RZ, 0, 0 ;  /* 0x00000000ff097431 */ /* 0x000fe200000001ff */
[----:B------:R1:W4:Y:S01]  /*0ea0*/  @!P3 LDG.E.CONSTANT R29, desc[UR8][R42.64] ;  /* 0x000000082a1db981 */ /* 0x000322000c1e9900 */
[--C-:B------:R-:W-:Y:S01]  /*0eb0*/  @!P0 IMAD.WIDE.U32 R38, R18, 0x4, R34.reuse ;  /* 0x0000000412268825 */ /* 0x100fe200078e0022 */
[----:B0-----:R-:W-:Y:S02]  /*0ec0*/  CS2R R24, SRZ ;  /* 0x0000000000187805 */ /* 0x001fe4000001ff00 */
[----:B------:R0:W4:Y:S01]  /*0ed0*/  @!P3 LDG.E.CONSTANT R27, desc[UR8][R44.64] ;  /* 0x000000082c1bb981 */ /* 0x000122000c1e9900 */
[----:B------:R-:W-:-:S03]  /*0ee0*/  @!P0 IMAD.WIDE.U32 R40, R16, 0x4, R34 ;  /* 0x0000000410288825 */ /* 0x000fc600078e0022 */
[----:B------:R0:W4:Y:S01]  /*0ef0*/  @!P0 LDG.E.CONSTANT R7, desc[UR8][R38.64] ;  /* 0x0000000826078981 */ /* 0x000122000c1e9900 */
[--C-:B-1----:R-:W-:Y:S01]  /*0f00*/  @!P0 IMAD.WIDE.U32 R42, R14, 0x4, R34.reuse ;  /* 0x000000040e2a8825 */ /* 0x102fe200078e0022 */
[----:B------:R-:W-:Y:S02]  /*0f10*/  MOV R5, RZ ;  /* 0x000000ff00057202 */ /* 0x000fe40000000f00 */
[----:B------:R1:W4:Y:S01]  /*0f20*/  @!P3 LDG.E.CONSTANT R25, desc[UR8][R36.64] ;  /* 0x000000082419b981 */ /* 0x000322000c1e9900 */
[----:B0-----:R-:W-:Y:S01]  /*0f30*/  @!P0 IMAD.WIDE.U32 R44, R12, 0x4, R34 ;  /* 0x000000040c2c8825 */ /* 0x001fe200078e0022 */
[----:B------:R-:W-:Y:S02]  /*0f40*/  IADD3 R28, PT, PT, R2, R6, R3 ;  /* 0x00000006021c7210 */ /* 0x000fe40007ffe003 */
[----:B------:R0:W4:Y:S01]  /*0f50*/  @!P0 LDG.E.CONSTANT R51, desc[UR8][R40.64] ;  /* 0x0000000828338981 */ /* 0x000122000c1e9900 */
[----:B------:R-:W0:Y:S01]  /*0f60*/  LDC.64 R38, c[0x0][0x390] ;  /* 0x0000e400ff267b82 */ /* 0x000e220000000a00 */
[----:B------:R-:W-:-:S02]  /*0f70*/  @!P1 IADD3 R30, PT, PT, R30, -0xe20, RZ ;  /* 0xfffff1e01e1e9810 */ /* 0x000fc40007ffe0ff */
[----:B------:R0:W4:Y:S01]  /*0f80*/  @!P0 LDG.E.CONSTANT R9, desc[UR8][R42.64] ;  /* 0x000000082a098981 */ /* 0x000122000c1e9900 */
[----:B------:R-:W-:-:S03]  /*0f90*/  IMAD.WIDE.U32 R22, R23, 0x4, R34 ;  /* 0x0000000417167825 */ /* 0x000fc600078e0022 */
[----:B------:R0:W4:Y:S01]  /*0fa0*/  @!P0 LDG.E.CONSTANT R49, desc[UR8][R44.64] ;  /* 0x000000082c318981 */ /* 0x000122000c1e9900 */
[----:B-1----:R-:W-:Y:S01]  /*0fb0*/  @!P0 IMAD.WIDE.U32 R36, R20, 0x4, R34 ;  /* 0x0000000414248825 */ /* 0x002fe200078e0022 */
[----:B0-----:R-:W-:-:S03]  /*0fc0*/  IADD3 R41, PT, PT, R32, 0xc420, RZ ;  /* 0x0000c42020297810 */ /* 0x001fc60007ffe0ff */
[----:B------:R-:W-:Y:S01]  /*0fd0*/  HFMA2 R12, -RZ, RZ, 0, 0 ;  /* 0x00000000ff0c7431 */ /* 0x000fe200000001ff */
[----:B------:R-:W4:Y:S01]  /*0fe0*/  LDG.E.CONSTANT R23, desc[UR8][R22.64] ;  /* 0x0000000816177981 */ /* 0x000f22000c1e9900 */
[C---:B------:R-:W-:Y:S02]  /*0ff0*/  @!P3 IADD3 R43, PT, PT, R32.reuse, 0xc4a0, RZ ;  /* 0x0000c4a0202bb810 */ /* 0x040fe40007ffe0ff */
[----:B------:R-:W-:Y:S01]  /*1000*/  @!P3 IADD3 R45, PT, PT, R32, 0xa8a0, RZ ;  /* 0x0000a8a0202db810 */ /* 0x000fe20007ffe0ff */
[----:B------:R0:W4:Y:S01]  /*1010*/  @!P0 LDG.E.CONSTANT R5, desc[UR8][R36.64] ;  /* 0x0000000824058981 */ /* 0x000122000c1e9900 */
[----:B------:R-:W-:-:S04]  /*1020*/  IMAD.WIDE.U32 R40, R41, 0x4, R34 ;  /* 0x0000000429287825 */ /* 0x000fc800078e0022 */
[----:B------:R-:W-:-:S04]  /*1030*/  @!P3 IMAD.WIDE.U32 R44, R45, 0x4, R34 ;  /* 0x000000042d2cb825 */ /* 0x000fc800078e0022 */
[----:B------:R-:W-:-:S04]  /*1040*/  @!P3 IMAD.WIDE.U32 R42, R43, 0x4, R34 ;  /* 0x000000042b2ab825 */ /* 0x000fc800078e0022 */
[----:B0-----:R-:W-:-:S04]  /*1050*/  IMAD.WIDE.U32 R36, R28, 0x4, R34 ;  /* 0x000000041c247825 */ /* 0x001fc800078e0022 */
[----:B------:R-:W-:Y:S01]  /*1060*/  HFMA2 R28, -RZ, RZ, 0, 0 ;  /* 0x00000000ff1c7431 */ /* 0x000fe200000001ff */
[----:B------:R-:W-:Y:S01]  /*1070*/  ISETP.GT.U32.AND P0, PT, R6, 0x1f, PT ;  /* 0x0000001f0600780c */ /* 0x000fe20003f04070 */
[----:B------:R-:W-:Y:S02]  /*1080*/  HFMA2 R16, -RZ, RZ, 0, 0 ;  /* 0x00000000ff107431 */ /* 0x000fe400000001ff */
[----:B------:R-:W-:-:S04]  /*1090*/  @!P1 IMAD.WIDE.U32 R34, R30, 0x4, R34 ;  /* 0x000000041e229825 */ /* 0x000fc800078e0022 */
[----:B------:R-:W-:Y:S02]  /*10a0*/  HFMA2 R30, -RZ, RZ, 0, 0 ;  /* 0x00000000ff1e7431 */ /* 0x000fe400000001ff */
[----:B------:R-:W-:Y:S01]  /*10b0*/  HFMA2 R20, -RZ, RZ, 0, 0 ;  /* 0x00000000ff147431 */ /* 0x000fe200000001ff */
[----:B------:R-:W-:Y:S01]  /*10c0*/  MOV R32, RZ ;  /* 0x000000ff00207202 */ /* 0x000fe20000000f00 */
[----:B------:R-:W4:Y:S01]  /*10d0*/  LDG.E.CONSTANT R41, desc[UR8][R40.64] ;  /* 0x0000000828297981 */ /* 0x000f22000c1e9900 */
[----:B------:R-:W-:Y:S02]  /*10e0*/  MOV R14, RZ ;  /* 0x000000ff000e7202 */ /* 0x000fe40000000f00 */
[----:B------:R-:W-:Y:S01]  /*10f0*/  MOV R18, RZ ;  /* 0x000000ff00127202 */ /* 0x000fe20000000f00 */
[----:B------:R0:W4:Y:S01]  /*1100*/  @!P3 LDG.E.CONSTANT R28, desc[UR8][R44.64] ;  /* 0x000000082c1cb981 */ /* 0x000122000c1e9900 */
[----:B------:R-:W-:-:S03]  /*1110*/  MOV R22, RZ ;  /* 0x000000ff00167202 */ /* 0x000fc60000000f00 */
[----:B------:R1:W4:Y:S04]  /*1120*/  @!P1 LDG.E.CONSTANT R30, desc[UR8][R34.64] ;  /* 0x00000008221e9981 */ /* 0x000328000c1e9900 */
[----:B------:R-:W4:Y:S01]  /*1130*/  @!P3 LDG.E.CONSTANT R32, desc[UR8][R42.64] ;  /* 0x000000082a20b981 */ /* 0x000f22000c1e9900 */
[----:B0-----:R-:W-:-:S03]  /*1140*/  MOV R45, RZ ;  /* 0x000000ff002d7202 */ /* 0x001fc60000000f00 */
[----:B------:R0:W-:Y:S01]  /*1150*/  STS [R0+0xe00], R53 ;  /* 0x000e003500007388 */ /* 0x0001e20000000800 */
[----:B-1----:R-:W-:-:S03]  /*1160*/  IMAD.WIDE.U32 R34, R4, 0x4, R38 ;  /* 0x0000000404227825 */ /* 0x002fc600078e0026 */
[----:B------:R1:W-:Y:S01]  /*1170*/  STS [R0+0x1800], R10 ;  /* 0x0018000a00007388 */ /* 0x0003e20000000800 */
[----:B------:R-:W-:-:S03]  /*1180*/  IMAD.WIDE.U32 R38, R6, 0x4, R38 ;  /* 0x0000000406267825 */ /* 0x000fc600078e0026 */
[----:B------:R-:W4:Y:S04]  /*1190*/  @P4 LDG.E.CONSTANT R12, desc[UR8][R36.64+0x3780] ;  /* 0x00378008240c4981 */ /* 0x000f28000c1e9900 */
[----:B------:R-:W4:Y:S04]  /*11a0*/  @P4 LDG.E.CONSTANT R14, desc[UR8][R36.64+0xa780] ;  /* 0x00a78008240e4981 */ /* 0x000f28000c1e9900 */
[----:B------:R-:W4:Y:S04]  /*11b0*/  @P4 LDG.E.CONSTANT R16, desc[UR8][R36.64+0x11780] ;  /* 0x0117800824104981 */ /* 0x000f28000c1e9900 */
[----:B------:R-:W4:Y:S04]  /*11c0*/  @P4 LDG.E.CONSTANT R18, desc[UR8][R36.64+0x18780] ;  /* 0x0187800824124981 */ /* 0x000f28000c1e9900 */
[----:B------:R-:W4:Y:S04]  /*11d0*/  @P4 LDG.E.CONSTANT R20, desc[UR8][R36.64+0x1f780] ;  /* 0x01f7800824144981 */ /* 0x000f28000c1e9900 */
[----:B------:R-:W4:Y:S04]  /*11e0*/  @P4 LDG.E.CONSTANT R22, desc[UR8][R36.64+0x26780] ;  /* 0x0267800824164981 */ /* 0x000f28000c1e9900 */
[----:B------:R-:W4:Y:S04]  /*11f0*/  @P4 LDG.E.CONSTANT R24, desc[UR8][R36.64+0x2d780] ;  /* 0x02d7800824184981 */ /* 0x000f28000c1e9900 */
[----:B------:R-:W4:Y:S04]  /*1200*/  @P4 LDG.E.CONSTANT R26, desc[UR8][R36.64+0x34780] ;  /* 0x03478008241a4981 */ /* 0x000f28000c1e9900 */
[----:B------:R-:W4:Y:S04]  /*1210*/  @!P5 LDG.E.CONSTANT R46, desc[UR8][R36.64+0x38080] ;  /* 0x03808008242ed981 */ /* 0x000f28000c1e9900 */
[----:B------:R-:W4:Y:S04]  /*1220*/  LDG.E.CONSTANT R50, desc[UR8][R36.64+0x3980] ;  /* 0x0039800824327981 */ /* 0x000f28000c1e9900 */
[----:B------:R-:W4:Y:S04]  /*1230*/  LDG.E.CONSTANT R48, desc[UR8][R36.64+0xa980] ;  /* 0x00a9800824307981 */ /* 0x000f28000c1e9900 */
[----:B------:R-:W4:Y:S04]  /*1240*/  LDG.E.CONSTANT R44, desc[UR8][R36.64+0x11980] ;  /* 0x01198008242c7981 */ /* 0x000f28000c1e9900 */
[----:B------:R-:W4:Y:S04]  /*1250*/  LDG.E.CONSTANT R42, desc[UR8][R36.64+0x18980] ;  /* 0x01898008242a7981 */ /* 0x000f28000c1e9900 */
[----:B------:R-:W4:Y:S04]  /*1260*/  @!P2 LDG.E.CONSTANT R45, desc[UR8][R36.64+0x38280] ;  /* 0x03828008242da981 */ /* 0x000f28000c1e9900 */
[----:B------:R-:W4:Y:S04]  /*1270*/  LDG.E.CONSTANT R40, desc[UR8][R36.64+0x1f980] ;  /* 0x01f9800824287981 */ /* 0x000f28000c1e9900 */
[----:B0-----:R-:W4:Y:S04]  /*1280*/  LDG.E.CONSTANT R53, desc[UR8][R36.64+0x26980] ;  /* 0x0269800824357981 */ /* 0x001f28000c1e9900 */
[----:B------:R-:W4:Y:S04]  /*1290*/  LDG.E.CONSTANT R43, desc[UR8][R36.64+0x2d980] ;  /* 0x02d98008242b7981 */ /* 0x000f28000c1e9900 */
[----:B-1----:R-:W4:Y:S04]  /*12a0*/  LDG.E.CONSTANT R10, desc[UR8][R36.64+0x34980] ;  /* 0x03498008240a7981 */ /* 0x002f28000c1e9900 */
[----:B------:R-:W4:Y:S04]  /*12b0*/  LDG.E.CONSTANT R52, desc[UR8][R38.64] ;  /* 0x0000000826347981 */ /* 0x000f28000c1e9900 */
[----:B------:R0:W4:Y:S04]  /*12c0*/  LDG.E.CONSTANT R34, desc[UR8][R34.64] ;  /* 0x0000000822227981 */ /* 0x000128000c1e9900 */
[----:B------:R-:W4:Y:S01]  /*12d0*/  @!P0 LDG.E.CONSTANT R38, desc[UR8][R38.64+0x400] ;  /* 0x0004000826268981 */ /* 0x000f22000c1e9900 */
[----:B------:R-:W-:-:S04]  /*12e0*/  UIADD3 UR4, UPT, UPT, UR5, 0x5a00, URZ ;  /* 0x00005a0005047890 */ /* 0x000fc8000fffe0ff */
[----:B------:R-:W-:Y:S01]  /*12f0*/  ULEA UR4, UR7, UR4, 0x18 ;  /* 0x0000000407047291 */ /* 0x000fe2000f8ec0ff */
[----:B0-----:R-:W-:-:S05]  /*1300*/  SHF.R.U32.HI R35, RZ, 0x6, R6 ;  /* 0x00000006ff237819 */ /* 0x001fca0000011606 */
[----:B------:R-:W-:Y:S01]  /*1310*/  IMAD R8, R35, 0xa00, R8 ;  /* 0x00000a0023087824 */ /* 0x000fe200078e0208 */
[----:B---3--:R-:W-:Y:S04]  /*1320*/  STS [R0+0x3800], R13 ;  /* 0x0038000d00007388 */ /* 0x008fe80000000800 */
[----:B--2---:R-:W-:Y:S04]  /*1330*/  STS [R0+0x2400], R17 ;  /* 0x0024001100007388 */ /* 0x004fe80000000800 */
[----:B------:R-:W-:Y:S04]  /*1340*/  STS [R0+0x4200], R11 ;  /* 0x0042000b00007388 */ /* 0x000fe80000000800 */
[----:B------:R-:W-:Y:S04]  /*1350*/  STS [R0+0x2e00], R15 ;  /* 0x002e000f00007388 */ /* 0x000fe80000000800 */
[----:B------:R-:W-:Y:S04]  /*1360*/  STS [R0+0x1a00], R19 ;  /* 0x001a001300007388 */ /* 0x000fe80000000800 */
[----:B----4-:R-:W-:Y:S04]  /*1370*/  STS [R0+0x800], R47 ;  /* 0x0008002f00007388 */ /* 0x010fe80000000800 */
[----:B------:R-:W-:Y:S04]  /*1380*/  STS [R0+0x1200], R33 ;  /* 0x0012002100007388 */ /* 0x000fe80000000800 */
[----:B------:R-:W-:Y:S04]  /*1390*/  STS [R0+0x1000], R21 ;  /* 0x0010001500007388 */ /* 0x000fe80000000800 */
[----:B------:R-:W-:Y:S04]  /*13a0*/  STS [R0+0x1c00], R31 ;  /* 0x001c001f00007388 */ /* 0x000fe80000000800 */
[----:B------:R-:W-:Y:S04]  /*13b0*/  STS [R0+0x2600], R29 ;  /* 0x0026001d00007388 */ /* 0x000fe80000000800 */
[----:B------:R-:W-:Y:S04]  /*13c0*/  STS [R0+0x3000], R27 ;  /* 0x0030001b00007388 */ /* 0x000fe80000000800 */
[----:B------:R-:W-:Y:S04]  /*13d0*/  STS [R0+0x2c00], R7 ;  /* 0x002c000700007388 */ /* 0x000fe80000000800 */
[----:B------:R-:W-:Y:S04]  /*13e0*/  STS [R0+0x3a00], R25 ;  /* 0x003a001900007388 */ /* 0x000fe80000000800 */
[----:B------:R-:W-:Y:S04]  /*13f0*/  STS [R0+0x3600], R51 ;  /* 0x0036003300007388 */ /* 0x000fe80000000800 */
[----:B------:R0:W-:Y:S04]  /*1400*/  STS [R0+0x4000], R9 ;  /* 0x0040000900007388 */ /* 0x0001e80000000800 */
[----:B------:R-:W-:Y:S01]  /*1410*/  STS [R0+0x4a00], R49 ;  /* 0x004a003100007388 */ /* 0x000fe20000000800 */
[----:B0-----:R-:W-:-:S03]  /*1420*/  LEA R9, R4, UR4, 0x2 ;  /* 0x0000000404097c11 */ /* 0x001fc6000f8e10ff */
[----:B------:R0:W-:Y:S04]  /*1430*/  STS [R0+0x2200], R5 ;  /* 0x0022000500007388 */ /* 0x0001e80000000800 */
[----:B------:R-:W-:Y:S01]  /*1440*/  STS [R0+0x600], R23 ;  /* 0x0006001700007388 */ /* 0x000fe20000000800 */
[----:B0-----:R-:W-:-:S03]  /*1450*/  LEA R5, R6, UR4, 0x2 ;  /* 0x0000000406057c11 */ /* 0x001fc6000f8e10ff */
        /* <DEDUP_REMOVED lines=22> */
[----:B------:R-:W-:Y:S04]  /*15c0*/  STS [R5], R52 ;  /* 0x0000003405007388 */ /* 0x000fe80000000800 */
[----:B------:R-:W-:Y:S04]  /*15d0*/  STS [R9], R34 ;  /* 0x0000002209007388 */ /* 0x000fe80000000800 */
[----:B------:R-:W-:Y:S01]  /*15e0*/  @!P0 STS [R5+0x400], R38 ;  /* 0x0004002605008388 */ /* 0x000fe20000000800 */
[----:B------:R-:W-:-:S04]  /*15f0*/  SHF.L.U32 R7, R6, 0x2, RZ ;  /* 0x0000000206077819 */ /* 0x000fc800000006ff */
[----:B------:R-:W-:Y:S02]  /*1600*/  LOP3.LUT R6, R8, 0x80, R7, 0xf8, !PT ;  /* 0x0000008008067812 */ /* 0x000fe400078ef807 */
[----:B0-----:R-:W-:Y:S01]  /*1610*/  LOP3.LUT R24, R7, 0x7c, RZ, 0xc0, !PT ;  /* 0x0000007c07187812 */ /* 0x001fe200078ec0ff */
[----:B------:R-:W-:Y:S01]  /*1620*/  BAR.SYNC.DEFER_BLOCKING 0x0 ;  /* 0x0000000000007b1d */ /* 0x000fe20000010000 */
[----:B------:R-:W-:-:S05]  /*1630*/  LEA R6, R6, UR6, 0x2 ;  /* 0x0000000606067c11 */ /* 0x000fca000f8e10ff */
[----:B------:R-:W0:Y:S01]  /*1640*/  S2R R28, SR_TID.X ;  /* 0x00000000001c7919 */ /* 0x000e220000002100 */
[----:B------:R-:W-:Y:S04]  /*1650*/  LDS R7, [R6] ;  /* 0x0000000006077984 */ /* 0x000fe80000000800 */
[----:B------:R-:W1:Y:S04]  /*1660*/  LDS R4, [R24+UR4] ;  /* 0x0000000418047984 */ /* 0x000e680008000800 */
[----:B------:R-:W2:Y:S04]  /*1670*/  LDS R8, [R6+0x80] ;  /* 0x0000800006087984 */ /* 0x000ea80000000800 */
[----:B------:R-:W3:Y:S04]  /*1680*/  LDS R16, [R24+UR4+0x80] ;  /* 0x0000800418107984 */ /* 0x000ee80008000800 */
[----:B------:R-:W4:Y:S04]  /*1690*/  LDS R31, [R6+0x100] ;  /* 0x00010000061f7984 */ /* 0x000f280000000800 */
[----:B------:R-:W4:Y:S04]  /*16a0*/  LDS R12, [R24+UR4+0x100] ;  /* 0x00010004180c7984 */ /* 0x000f280008000800 */
[----:B------:R-:W4:Y:S04]  /*16b0*/  LDS R21, [R6+0x180] ;  /* 0x0001800006157984 */ /* 0x000f280000000800 */
[----:B------:R-:W-:Y:S04]  /*16c0*/  LDS R25, [R6+0x500] ;  /* 0x0005000006197984 */ /* 0x000fe80000000800 */
[----:B------:R-:W4:Y:S04]  /*16d0*/  LDS R22, [R24+UR4+0x180] ;  /* 0x0001800418167984 */ /* 0x000f280008000800 */
        /* <DEDUP_REMOVED lines=9> */
[----:B------:R4:W4:Y:S01]  /*1770*/  LDS R0, [R24+UR4+0x400] ;  /* 0x0004000418007984 */ /* 0x0009220008000800 */
[----:B-1----:R-:W-:-:S03]  /*1780*/  FFMA R9, R7, R4, RZ ;  /* 0x0000000407097223 */ /* 0x002fc600000000ff */
[----:B------:R-:W1:Y:S01]  /*1790*/  LDS R29, [R6+0x200] ;  /* 0x00020000061d7984 */ /* 0x000e620000000800 */
[----:B--2---:R-:W-:-:S03]  /*17a0*/  FFMA R27, R4, R8, RZ ;  /* 0x00000008041b7223 */ /* 0x004fc600000000ff */
[----:B------:R-:W2:Y:S01]  /*17b0*/  LDS R7, [R6+0x280] ;  /* 0x0002800006077984 */ /* 0x000ea20000000800 */
[----:B---3--:R-:W-:Y:S01]  /*17c0*/  FFMA R26, R8, R16, R9 ;  /* 0x00000010081a7223 */ /* 0x008fe20000000009 */
[----:B0-----:R-:W-:Y:S01]  /*17d0*/  SHF.R.U32.HI R30, RZ, 0x6, R28 ;  /* 0x00000006ff1e7819 */ /* 0x001fe2000001161c */
[----:B------:R-:W0:Y:S01]  /*17e0*/  LDC.64 R8, c[0x0][0x380] ;  /* 0x0000e000ff087b82 */ /* 0x000e220000000a00 */
[----:B------:R-:W3:Y:S01]  /*17f0*/  LDS R17, [R6+0x680] ;  /* 0x0006800006117984 */ /* 0x000ee20000000800 */
[----:B------:R-:W-:Y:S01]  /*1800*/  LOP3.LUT R33, R28, 0x1f, RZ, 0xc0, !PT ;  /* 0x0000001f1c217812 */ /* 0x000fe200078ec0ff */
[----:B----4-:R-:W-:Y:S01]  /*1810*/  FFMA R27, R16, R31, R27 ;  /* 0x0000001f101b7223 */ /* 0x010fe2000000001b */
[----:B------:R-:W-:Y:S01]  /*1820*/  FFMA R26, R31, R12, R26 ;  /* 0x0000000c1f1a7223 */ /* 0x000fe2000000001a */
[----:B------:R-:W4:Y:S02]  /*1830*/  LDS R13, [R6+0xb80] ;  /* 0x000b8000060d7984 */ /* 0x000f240000000800 */
[----:B------:R-:W-:-:S02]  /*1840*/  IMAD R33, R30, 0xa00, R33 ;  /* 0x00000a001e217824 */ /* 0x000fc400078e0221 */
[----:B------:R-:W-:Y:S01]  /*1850*/  FFMA R24, R12, R21, R27 ;  /* 0x000000150c187223 */ /* 0x000fe2000000001b */
[----:B------:R-:W-:Y:S01]  /*1860*/  FFMA R27, R25, R22, R26 ;  /* 0x00000016191b7223 */ /* 0x000fe2000000001a */
[----:B------:R-:W-:-:S03]  /*1870*/  IMAD R26, R30, 0x6600, R33 ;  /* 0x000066001e1a7824 */ /* 0x000fc600078e0221 */
[----:B------:R-:W-:Y:S01]  /*1880*/  FFMA R27, R23, R20, R27 ;  /* 0x00000014171b7223 */ /* 0x000fe2000000001b */
[----:B------:R-:W-:Y:S02]  /*1890*/  SHF.L.U32 R28, R28, 0x2, RZ ;  /* 0x000000021c1c7819 */ /* 0x000fe400000006ff */
[----:B------:R-:W-:Y:S01]  /*18a0*/  IADD3 R26, PT, PT, R3, R26, R2 ;  /* 0x0000001a031a7210 */ /* 0x000fe20007ffe002 */
[----:B------:R-:W-:Y:S01]  /*18b0*/  FFMA R2, R19, R18, R27 ;  /* 0x0000001213027223 */ /* 0x000fe2000000001b */
[----:B------:R-:W-:Y:S01]  /*18c0*/  LOP3.LUT R33, R28, 0x80, RZ, 0xc0, !PT ;  /* 0x000000801c217812 */ /* 0x000fe200078ec0ff */
[----:B------:R-:W4:Y:S02]  /*18d0*/  LDS R27, [R6+0x700] ;  /* 0x00070000061b7984 */ /* 0x000f240000000800 */
[----:B------:R-:W-:Y:S01]  /*18e0*/  FFMA R3, R5, R14, R2 ;  /* 0x0000000e05037223 */ /* 0x000fe20000000002 */
[----:B------:R-:W-:-:S03]  /*18f0*/  IADD3 R33, PT, PT, R33, R26, RZ ;  /* 0x0000001a21217210 */ /* 0x000fc60007ffe0ff */
[----:B------:R-:W-:Y:S01]  /*1900*/  FFMA R3, R15, R10, R3 ;  /* 0x0000000a0f037223 */ /* 0x000fe20000000003 */
[----:B------:R-:W-:Y:S01]  /*1910*/  FFMA R31, R4, R31, RZ ;  /* 0x0000001f041f7223 */ /* 0x000fe200000000ff */
[----:B0-----:R-:W-:-:S04]  /*1920*/  IMAD.WIDE.U32 R8, R33, 0x4, R8 ;  /* 0x0000000421087825 */ /* 0x001fc800078e0008 */
[----:B------:R-:W-:Y:S01]  /*1930*/  FFMA R33, R11, R0, R3 ;  /* 0x000000000b217223 */ /* 0x000fe20000000003 */
[-C--:B------:R-:W-:Y:S01]  /*1940*/  FFMA R3, R4, R21.reuse, RZ ;  /* 0x0000001504037223 */ /* 0x080fe200000000ff */
[----:B------:R-:W-:Y:S01]  /*1950*/  FFMA R24, R23, R22, R24 ;  /* 0x0000001617187223 */ /* 0x000fe20000000018 */
[----:B------:R-:W-:Y:S01]  /*1960*/  FFMA R31, R16, R21, R31 ;  /* 0x00000015101f7223 */ /* 0x000fe2000000001f */
[----:B------:R-:W-:Y:S01]  /*1970*/  FFMA R25, R4, R25, RZ ;  /* 0x0000001904197223 */ /* 0x000fe200000000ff */
[----:B------:R-:W0:Y:S01]  /*1980*/  LDS R21, [R6+0x780] ;  /* 0x0007800006157984 */ /* 0x000e220000000800 */
[----:B-1----:R-:W-:Y:S01]  /*1990*/  FFMA R2, R16, R29, R3 ;  /* 0x0000001d10027223 */ /* 0x002fe20000000003 */
[----:B------:R-:W-:Y:S02]  /*19a0*/  FFMA R24, R19, R20, R24 ;  /* 0x0000001413187223 */ /* 0x000fe40000000018 */
[----:B------:R-:W-:Y:S01]  /*19b0*/  LDS R3, [R6+0xf00] ;  /* 0x000f000006037984 */ /* 0x000fe20000000800 */
[----:B--2---:R-:W-:Y:S01]  /*19c0*/  FFMA R26, R12, R7, R2 ;  /* 0x000000070c1a7223 */ /* 0x004fe20000000002 */
[----:B------:R-:W-:Y:S01]  /*19d0*/  FFMA R7, R16, R23, R25 ;  /* 0x0000001710077223 */ /* 0x000fe20000000019 */
[----:B---3--:R-:W-:Y:S01]  /*19e0*/  FFMA R24, R17, R18, R24 ;  /* 0x0000001211187223 */ /* 0x008fe20000000018 */
[----:B------:R-:W1:Y:S03]  /*19f0*/  LDS R25, [R6+0xc00] ;  /* 0x000c000006197984 */ /* 0x000e660000000800 */
[----:B------:R-:W-:Y:S01]  /*1a00*/  FFMA R24, R15, R14, R24 ;  /* 0x0000000e0f187223 */ /* 0x000fe20000000018 */
[----:B------:R-:W-:-:S02]  /*1a10*/  FFMA R2, R12, R19, R7 ;  /* 0x000000130c027223 */ /* 0x000fc40000000007 */
[----:B------:R-:W2:Y:S01]  /*1a20*/  LDS R7, [R6+0xf80] ;  /* 0x000f800006077984 */ /* 0x000ea20000000800 */
[----:B------:R-:W-:-:S04]  /*1a30*/  FFMA R24, R11, R10, R24 ;  /* 0x0000000a0b187223 */ /* 0x000fc80000000018 */
[----:B----4-:R-:W-:Y:S01]  /*1a40*/  FFMA R35, R13, R0, R24 ;  /* 0x000000000d237223 */ /* 0x010fe20000000018 */
[----:B------:R-:W-:Y:S01]  /*1a50*/  FFMA R24, R12, R29, R31 ;  /* 0x0000001d0c187223 */ /* 0x000fe2000000001f */
[----:B------:R-:W-:Y:S01]  /*1a60*/  FFMA R29, R4, R23, RZ ;  /* 0x00000017041d7223 */ /* 0x000fe200000000ff */
[----:B------:R3:W-:Y:S03]  /*1a70*/  STG.E desc[UR8][R8.64], R33 ;  /* 0x0000002108007986 */ /* 0x0007e6000c101908 */
[----:B------:R-:W-:Y:S01]  /*1a80*/  FFMA R29, R16, R19, R29 ;  /* 0x00000013101d7223 */ /* 0x000fe2000000001d */
[----:B------:R4:W-:Y:S01]  /*1a90*/  STG.E desc[UR8][R8.64+0x80], R35 ;  /* 0x0000802308007986 */ /* 0x0009e2000c101908 */
[-C--:B------:R-:W-:Y:S01]  /*1aa0*/  FFMA R31, R5, R22.reuse, R2 ;  /* 0x00000016051f7223 */ /* 0x080fe20000000002 */
[----:B------:R-:W-:Y:S01]  /*1ab0*/  FFMA R5, R4, R5, RZ ;  /* 0x0000000504057223 */ /* 0x000fe200000000ff */
[----:B------:R-:W-:Y:S01]  /*1ac0*/  FFMA R2, R12, R17, R29 ;  /* 0x000000110c027223 */ /* 0x000fe2000000001d */
[-C--:B------:R-:W-:Y:S01]  /*1ad0*/  FFMA R26, R17, R22.reuse, R26 ;  /* 0x00000016111a7223 */ /* 0x080fe2000000001a */
[----:B------:R-:W2:Y:S01]  /*1ae0*/  LDS R23, [R6+0xc80] ;  /* 0x000c800006177984 */ /* 0x000ea20000000800 */
[----:B---3--:R-:W-:Y:S01]  /*1af0*/  FFMA R33, R19, R22, R24 ;  /* 0x0000001613217223 */ /* 0x008fe20000000018 */
[C---:B------:R-:W-:Y:S01]  /*1b00*/  FFMA R19, R4.reuse, R19, RZ ;  /* 0x0000001304137223 */ /* 0x040fe200000000ff */
[----:B------:R-:W-:-:S02]  /*1b10*/  FFMA R29, R4, R17, RZ ;  /* 0x00000011041d7223 */ /* 0x000fc400000000ff */
[----:B----4-:R-:W-:Y:S01]  /*1b20*/  FFMA R35, R17, R20, R33 ;  /* 0x0000001411237223 */ /* 0x010fe20000000021 */
[----:B------:R-:W-:Y:S01]  /*1b30*/  FFMA R19, R16, R17, R19 ;  /* 0x0000001110137223 */ /* 0x000fe20000000013 */
[-C--:B------:R-:W-:Y:S01]  /*1b40*/  FFMA R17, R4, R15.reuse, RZ ;  /* 0x0000000f04117223 */ /* 0x080fe200000000ff */
[----:B------:R-:W-:Y:S01]  /*1b50*/  FFMA R5, R16, R15, R5 ;  /* 0x0000000f10057223 */ /* 0x000fe20000000005 */
[C---:B------:R-:W-:Y:S01]  /*1b60*/  FFMA R33, R15.reuse, R22, R2 ;  /* 0x000000160f217223 */ /* 0x040fe20000000002 */
[----:B------:R-:W-:Y:S01]  /*1b70*/  FFMA R31, R15, R20, R31 ;  /* 0x000000140f1f7223 */ /* 0x000fe2000000001f */
[----:B------:R-:W-:Y:S01]  /*1b80*/  FFMA R24, R12, R27, R19 ;  /* 0x0000001b0c187223 */ /* 0x000fe20000000013 */
[C---:B------:R-:W-:Y:S01]  /*1b90*/  FFMA R35, R27.reuse, R18, R35 ;  /* 0x000000121b237223 */ /* 0x040fe20000000023 */
[----:B------:R-:W3:Y:S01]  /*1ba0*/  LDS R15, [R6+0x1000] ;  /* 0x00100000060f7984 */ /* 0x000ee20000000800 */
[----:B------:R-:W-:Y:S01]  /*1bb0*/  FFMA R26, R27, R20, R26 ;  /* 0x000000141b1a7223 */ /* 0x000fe2000000001a */
[-C--:B------:R-:W-:Y:S01]  /*1bc0*/  FFMA R19, R16, R11.reuse, R17 ;  /* 0x0000000b10137223 */ /* 0x080fe20000000011 */
[----:B------:R-:W-:Y:S01]  /*1bd0*/  FFMA R2, R12, R11, R5 ;  /* 0x0000000b0c027223 */ /* 0x000fe20000000005 */
[C---:B------:R-:W-:Y:S01]  /*1be0*/  FFMA R24, R11.reuse, R22, R24 ;  /* 0x000000160b187223 */ /* 0x040fe20000000018 */
[C---:B------:R-:W-:Y:S01]  /*1bf0*/  FFMA R33, R11.reuse, R20, R33 ;  /* 0x000000140b217223 */ /* 0x040fe20000000021 */
[C---:B------:R-:W-:Y:S01]  /*1c00*/  FFMA R17, R11.reuse, R18, R31 ;  /* 0x000000120b117223 */ /* 0x040fe2000000001f */
[----:B------:R-:W-:Y:S01]  /*1c10*/  FFMA R35, R11, R14, R35 ;  /* 0x0000000e0b237223 */ /* 0x000fe20000000023 */
[----:B------:R-:W-:Y:S01]  /*1c20*/  FFMA R29, R16, R27, R29 ;  /* 0x0000001b101d7223 */ /* 0x000fe2000000001d */
[----:B------:R-:W-:Y:S01]  /*1c30*/  FFMA R11, R4, R11, RZ ;  /* 0x0000000b040b7223 */ /* 0x000fe200000000ff */
[----:B------:R-:W4:Y:S01]  /*1c40*/  LDS R5, [R6+0x1080] ;  /* 0x0010800006057984 */ /* 0x000f220000000800 */
[----:B0-----:R-:W-:Y:S01]  /*1c50*/  FFMA R31, R21, R18, R26 ;  /* 0x00000012151f7223 */ /* 0x001fe2000000001a */
[C---:B------:R-:W-:Y:S01]  /*1c60*/  FFMA R26, R12.reuse, R13, R19 ;  /* 0x0000000d0c1a7223 */ /* 0x040fe20000000013 */
[----:B------:R-:W-:Y:S01]  /*1c70*/  FFMA R29, R12, R21, R29 ;  /* 0x000000150c1d7223 */ /* 0x000fe2000000001d */
[C---:B------:R-:W-:Y:S01]  /*1c80*/  FFMA R19, R13.reuse, R20, R24 ;  /* 0x000000140d137223 */ /* 0x040fe20000000018 */
[C---:B------:R-:W-:Y:S01]  /*1c90*/  FFMA R35, R13.reuse, R10, R35 ;  /* 0x0000000a0d237223 */ /* 0x040fe20000000023 */
[----:B------:R-:W-:Y:S01]  /*1ca0*/  FFMA R21, R16, R13, R11 ;  /* 0x0000000d10157223 */ /* 0x000fe2000000000b */
[C---:B------:R-:W-:Y:S01]  /*1cb0*/  FFMA R24, R13.reuse, R14, R31 ;  /* 0x0000000e0d187223 */ /* 0x040fe2000000001f */
[----:B------:R-:W0:Y:S01]  /*1cc0*/  LDS R11, [R6+0x1100] ;  /* 0x00110000060b7984 */ /* 0x000e220000000800 */
[----:B------:R-:W-:Y:S01]  /*1cd0*/  FFMA R29, R13, R22, R29 ;  /* 0x000000160d1d7223 */ /* 0x000fe2000000001d */
[C---:B-1----:R-:W-:Y:S01]  /*1ce0*/  FFMA R31, R25.reuse, R0, R35 ;  /* 0x00000000191f7223 */ /* 0x042fe20000000023 */
[----:B------:R-:W-:-:S02]  /*1cf0*/  FFMA R35, R25, R18, R19 ;  /* 0x0000001219237223 */ /* 0x000fc40000000013 */
[----:B------:R-:W1:Y:S01]  /*1d00*/  LDS R19, [R6+0x1180] ;  /* 0x0011800006137984 */ /* 0x000e620000000800 */
[----:B------:R-:W-:Y:S01]  /*1d10*/  FFMA R30, R25, R20, R29 ;  /* 0x00000014191e7223 */ /* 0x000fe2000000001d */
[C---:B------:R-:W-:Y:S01]  /*1d20*/  FFMA R27, R4.reuse, R13, RZ ;  /* 0x0000000d041b7223 */ /* 0x040fe200000000ff */
[----:B------:R-:W-:Y:S01]  /*1d30*/  FFMA R33, R13, R18, R33 ;  /* 0x000000120d217223 */ /* 0x000fe20000000021 */
[----:B------:R-:W-:Y:S01]  /*1d40*/  FFMA R29, R3, R14, R17 ;  /* 0x0000000e031d7223 */ /* 0x000fe20000000011 */
[----:B------:R-:W-:Y:S01]  /*1d50*/  FFMA R13, R4, R3, RZ ;  /* 0x00000003040d7223 */ /* 0x000fe200000000ff */
[----:B------:R-:W1:Y:S01]  /*1d60*/  LDS R17, [R6+0x1400] ;  /* 0x0014000006117984 */ /* 0x000e620000000800 */
[-C--:B------:R-:W-:Y:S01]  /*1d70*/  FFMA R27, R16, R25.reuse, R27 ;  /* 0x00000019101b7223 */ /* 0x080fe2000000001b */
[----:B------:R-:W-:Y:S01]  /*1d80*/  FFMA R24, R25, R10, R24 ;  /* 0x0000000a19187223 */ /* 0x000fe20000000018 */
[----:B------:R-:W-:Y:S01]  /*1d90*/  FFMA R28, R12, R25, R21 ;  /* 0x000000190c1c7223 */ /* 0x000fe20000000015 */
[----:B------:R-:W-:Y:S01]  /*1da0*/  FFMA R25, R3, R22, R2 ;  /* 0x0000001603197223 */ /* 0x000fe20000000002 */
[----:B--2---:R-:W-:-:S02]  /*1db0*/  FFMA R3, R16, R7, R13 ;  /* 0x0000000710037223 */ /* 0x004fc4000000000d */
[----:B------:R-:W2:Y:S01]  /*1dc0*/  LDS R13, [R6+0x1480] ;  /* 0x00148000060d7984 */ /* 0x000ea20000000800 */
[----:B------:R-:W-:Y:S01]  /*1dd0*/  FFMA R21, R4, R7, RZ ;  /* 0x0000000704157223 */ /* 0x000fe200000000ff */
[----:B------:R-:W-:Y:S01]  /*1de0*/  FFMA R37, R23, R0, R24 ;  /* 0x0000000017257223 */ /* 0x000fe20000000018 */
[----:B------:R-:W-:Y:S01]  /*1df0*/  FFMA R24, R12, R23, R27 ;  /* 0x000000170c187223 */ /* 0x000fe2000000001b */
[C---:B------:R-:W-:Y:S01]  /*1e00*/  FFMA R39, R7.reuse, R14, R33 ;  /* 0x0000000e07277223 */ /* 0x040fe20000000021 */
[C---:B------:R-:W-:Y:S01]  /*1e10*/  FFMA R27, R7.reuse, R22, R26 ;  /* 0x00000016071b7223 */ /* 0x040fe2000000001a */
[C---:B------:R-:W-:Y:S01]  /*1e20*/  FFMA R25, R7.reuse, R20, R25 ;  /* 0x0000001407197223 */ /* 0x040fe20000000019 */
[----:B------:R-:W-:Y:S01]  /*1e30*/  FFMA R33, R7, R10, R29 ;  /* 0x0000000a07217223 */ /* 0x000fe2000000001d */
[----:B------:R0:W-:Y:S01]  /*1e40*/  STG.E desc[UR8][R8.64+0x100], R31 ;  /* 0x0001001f08007986 */ /* 0x0001e2000c101908 */
[----:B---3--:R-:W-:Y:S01]  /*1e50*/  FFMA R21, R16, R15, R21 ;  /* 0x0000000f10157223 */ /* 0x008fe20000000015 */
[----:B------:R-:W-:-:S02]  /*1e60*/  FFMA R23, R23, R18, R30 ;  /* 0x0000001217177223 */ /* 0x000fc4000000001e */
[----:B------:R-:W3:Y:S01]  /*1e70*/  LDS R7, [R6+0x1500] ;  /* 0x0015000006077984 */ /* 0x000ee20000000800 */
[C---:B------:R-:W-:Y:S01]  /*1e80*/  FFMA R2, R12.reuse, R15, R3 ;  /* 0x0000000f0c027223 */ /* 0x040fe20000000003 */
[-C--:B----4-:R-:W-:Y:S02]  /*1e90*/  FFMA R26, R12, R5.reuse, R21 ;  /* 0x000000050c1a7223 */ /* 0x090fe40000000015 */
[----:B------:R4:W-:Y:S01]  /*1ea0*/  STG.E desc[UR8][R8.64+0x180], R37 ;  /* 0x0001802508007986 */ /* 0x0009e2000c101908 */
[C---:B0-----:R-:W-:Y:S01]  /*1eb0*/  FFMA R31, R15.reuse, R22, R28 ;  /* 0x000000160f1f7223 */ /* 0x041fe2000000001c */
[-C--:B------:R-:W-:Y:S02]  /*1ec0*/  FFMA R29, R15, R20.reuse, R27 ;  /* 0x000000140f1d7223 */ /* 0x080fe4000000001b */
[----:B------:R-:W0:Y:S01]  /*1ed0*/  LDS R3, [R6+0x1580] ;  /* 0x0015800006037984 */ /* 0x000e220000000800 */
[C---:B------:R-:W-:Y:S01]  /*1ee0*/  FFMA R27, R4.reuse, R5, RZ ;  /* 0x00000005041b7223 */ /* 0x040fe200000000ff */
[----:B------:R-:W-:Y:S01]  /*1ef0*/  FFMA R21, R5, R20, R31 ;  /* 0x0000001405157223 */ /* 0x000fe2000000001f */
[----:B----4-:R-:W-:Y:S01]  /*1f00*/  FFMA R37, R15, R0, R33 ;  /* 0x000000000f257223 */ /* 0x010fe20000000021 */
[C---:B------:R-:W-:Y:S01]  /*1f10*/  FFMA R33, R5.reuse, R22, R24 ;  /* 0x0000001605217223 */ /* 0x040fe20000000018 */
[----:B------:R-:W-:Y:S01]  /*1f20*/  FFMA R24, R5, R14, R23 ;  /* 0x0000000e05187223 */ /* 0x000fe20000000017 */
[C---:B------:R-:W-:Y:S01]  /*1f30*/  FFMA R25, R15.reuse, R18, R25 ;  /* 0x000000120f197223 */ /* 0x040fe20000000019 */
[C---:B------:R-:W-:Y:S01]  /*1f40*/  FFMA R35, R15.reuse, R14, R35 ;  /* 0x0000000e0f237223 */ /* 0x040fe20000000023 */
[-C--:B------:R-:W-:Y:S01]  /*1f50*/  FFMA R39, R15, R10.reuse, R39 ;  /* 0x0000000a0f277223 */ /* 0x080fe20000000027 */
[----:B------:R-:W-:Y:S01]  /*1f60*/  FFMA R15, R4, R15, RZ ;  /* 0x0000000f040f7223 */ /* 0x000fe200000000ff */
[C---:B------:R-:W-:Y:S01]  /*1f70*/  FFMA R24, R11.reuse, R10, R24 ;  /* 0x0000000a0b187223 */ /* 0x040fe20000000018 */
[C---:B------:R-:W-:Y:S01]  /*1f80*/  FFMA R30, R11.reuse, R20, R33 ;  /* 0x000000140b1e7223 */ /* 0x040fe20000000021 */
[C---:B------:R-:W-:Y:S01]  /*1f90*/  FFMA R27, R16.reuse, R11, R27 ;  /* 0x0000000b101b7223 */ /* 0x040fe2000000001b */
[----:B------:R-:W-:Y:S01]  /*1fa0*/  FFMA R33, R11, R18, R21 ;  /* 0x000000120b217223 */ /* 0x000fe20000000015 */
[----:B------:R4:W-:Y:S01]  /*1fb0*/  STG.E desc[UR8][R8.64+0x3800], R37 ;  /* 0x0038002508007986 */ /* 0x0009e2000c101908 */
[----:B------:R-:W-:Y:S01]  /*1fc0*/  FFMA R15, R16, R5, R15 ;  /* 0x00000005100f7223 */ /* 0x000fe2000000000f */
[----:B------:R-:W-:-:S02]  /*1fd0*/  FFMA R35, R5, R10, R35 ;  /* 0x0000000a05237223 */ /* 0x000fc40000000023 */
[----:B------:R-:W0:Y:S01]  /*1fe0*/  LDS R21, [R6+0x1600] ;  /* 0x0016000006157984 */ /* 0x000e220000000800 */
[----:B-1----:R-:W-:Y:S01]  /*1ff0*/  FFMA R23, R19, R18, R30 ;  /* 0x0000001213177223 */ /* 0x002fe2000000001e */
[C---:B------:R-:W-:Y:S01]  /*2000*/  FFMA R39, R5.reuse, R0, R39 ;  /* 0x0000000005277223 */ /* 0x040fe20000000027 */
[----:B------:R-:W-:Y:S01]  /*2010*/  FFMA R31, R5, R18, R29 ;  /* 0x00000012051f7223 */ /* 0x000fe2000000001d */
[C---:B------:R-:W-:Y:S01]  /*2020*/  FFMA R28, R12.reuse, R11, R15 ;  /* 0x0000000b0c1c7223 */ /* 0x040fe2000000000f */
[-C--:B------:R-:W-:Y:S01]  /*2030*/  FFMA R35, R11, R0.reuse, R35 ;  /* 0x000000000b237223 */ /* 0x080fe20000000023 */
[----:B----4-:R-:W-:Y:S01]  /*2040*/  FFMA R37, R19, R0, R24 ;  /* 0x0000000013257223 */ /* 0x010fe20000000018 */
[----:B------:R-:W-:Y:S01]  /*2050*/  FFMA R24, R12, R19, R27 ;  /* 0x000000130c187223 */ /* 0x000fe2000000001b */
[----:B------:R-:W-:Y:S01]  /*2060*/  FFMA R5, R4, R17, RZ ;  /* 0x0000001104057223 */ /* 0x000fe200000000ff */
[----:B------:R-:W1:Y:S01]  /*2070*/  LDS R19, [R6+0x1680] ;  /* 0x0016800006137984 */ /* 0x000e620000000800 */
[C---:B------:R-:W-:Y:S01]  /*2080*/  FFMA R11, R17.reuse, R22, R2 ;  /* 0x00000016110b7223 */ /* 0x040fe20000000002 */
[----:B------:R-:W-:-:S02]  /*2090*/  FFMA R17, R17, R14, R25 ;  /* 0x0000000e11117223 */ /* 0x000fc40000000019 */
[----:B------:R-:W4:Y:S04]  /*20a0*/  LDS R15, [R6+0x1900] ;  /* 0x00190000060f7984 */ /* 0x000f280000000800 */
[----:B------:R3:W-:Y:S01]  /*20b0*/  STG.E desc[UR8][R8.64+0x3900], R35 ;  /* 0x0039002308007986 */ /* 0x0007e2000c101908 */
[----:B--2---:R-:W-:-:S03]  /*20c0*/  FFMA R27, R13, R20, R11 ;  /* 0x000000140d1b7223 */ /* 0x004fc6000000000b */
[----:B------:R-:W-:Y:S01]  /*20d0*/  LDS R11, [R6+0x1a00] ;  /* 0x001a0000060b7984 */ /* 0x000fe20000000800 */
[----:B---3--:R-:W-:-:S03]  /*20e0*/  FFMA R35, R13, R10, R17 ;  /* 0x0000000a0d237223 */ /* 0x008fc60000000011 */
[----:B------:R-:W2:Y:S01]  /*20f0*/  LDS R17, [R6+0x1980] ;  /* 0x0019800006117984 */ /* 0x000ea20000000800 */
[-C--:B------:R-:W-:Y:S01]  /*2100*/  FFMA R25, R4, R13.reuse, RZ ;  /* 0x0000000d04197223 */ /* 0x080fe200000000ff */
[----:B------:R-:W-:Y:S01]  /*2110*/  FFMA R5, R16, R13, R5 ;  /* 0x0000000d10057223 */ /* 0x000fe20000000005 */
[----:B------:R-:W-:Y:S01]  /*2120*/  FFMA R29, R13, R22, R26 ;  /* 0x000000160d1d7223 */ /* 0x000fe2000000001a */
[----:B------:R3:W-:Y:S02]  /*2130*/  STG.E desc[UR8][R8.64+0x3880], R39 ;  /* 0x0038802708007986 */ /* 0x0007e4000c101908 */
[-C--:B------:R-:W-:Y:S02]  /*2140*/  FFMA R2, R12, R7.reuse, R5 ;  /* 0x000000070c027223 */ /* 0x080fe40000000005 */
[----:B------:R-:W2:Y:S01]  /*2150*/  LDS R5, [R6+0x1a80] ;  /* 0x001a800006057984 */ /* 0x000ea20000000800 */
[----:B------:R-:W-:Y:S01]  /*2160*/  FFMA R29, R7, R20, R29 ;  /* 0x00000014071d7223 */ /* 0x000fe2000000001d */
[----:B---3--:R-:W-:Y:S01]  /*2170*/  FFMA R39, R13, R14, R31 ;  /* 0x0000000e0d277223 */ /* 0x008fe2000000001f */
[----:B------:R-:W-:Y:S01]  /*2180*/  FFMA R13, R16, R7, R25 ;  /* 0x00000007100d7223 */ /* 0x000fe20000000019 */
[----:B------:R3:W-:Y:S01]  /*2190*/  STG.E desc[UR8][R8.64+0x3980], R37 ;  /* 0x0039802508007986 */ /* 0x0007e2000c101908 */
[C---:B------:R-:W-:Y:S01]  /*21a0*/  FFMA R31, R7.reuse, R22, R28 ;  /* 0x00000016071f7223 */ /* 0x040fe2000000001c */
[C---:B------:R-:W-:Y:S01]  /*21b0*/  FFMA R25, R7.reuse, R18, R27 ;  /* 0x0000001207197223 */ /* 0x040fe2000000001b */
[-C--:B0-----:R-:W-:Y:S01]  /*21c0*/  FFMA R28, R12, R3.reuse, R13 ;  /* 0x000000030c1c7223 */ /* 0x081fe2000000000d */
[C---:B------:R-:W-:Y:S01]  /*21d0*/  FFMA R41, R7.reuse, R14, R33 ;  /* 0x0000000e07297223 */ /* 0x040fe20000000021 */
[C---:B------:R-:W-:Y:S01]  /*21e0*/  FFMA R39, R7.reuse, R10, R39 ;  /* 0x0000000a07277223 */ /* 0x040fe20000000027 */
[----:B------:R-:W0:Y:S01]  /*21f0*/  LDS R13, [R6+0x1b00] ;  /* 0x001b0000060d7984 */ /* 0x000e220000000800 */
[C---:B------:R-:W-:Y:S01]  /*2200*/  FFMA R27, R4.reuse, R3, RZ ;  /* 0x00000003041b7223 */ /* 0x040fe200000000ff */
[----:B---3--:R-:W-:Y:S01]  /*2210*/  FFMA R37, R7, R0, R35 ;  /* 0x0000000007257223 */ /* 0x008fe20000000023 */
[C---:B------:R-:W-:Y:S01]  /*2220*/  FFMA R35, R3.reuse, R22, R24 ;  /* 0x0000001603237223 */ /* 0x040fe20000000018 */
[----:B------:R-:W-:Y:S01]  /*2230*/  FFMA R7, R4, R7, RZ ;  /* 0x0000000704077223 */ /* 0x000fe200000000ff */
[C---:B------:R-:W-:Y:S01]  /*2240*/  FFMA R24, R3.reuse, R14, R23 ;  /* 0x0000000e03187223 */ /* 0x040fe20000000017 */
[C---:B------:R-:W-:Y:S01]  /*2250*/  FFMA R33, R3.reuse, R20, R31 ;  /* 0x0000001403217223 */ /* 0x040fe2000000001f */
[-C--:B------:R-:W-:Y:S01]  /*2260*/  FFMA R41, R3, R10.reuse, R41 ;  /* 0x0000000a03297223 */ /* 0x080fe20000000029 */
[C---:B------:R-:W-:Y:S01]  /*2270*/  FFMA R7, R16.reuse, R3, R7 ;  /* 0x0000000310077223 */ /* 0x040fe20000000007 */
[C---:B------:R-:W-:Y:S01]  /*2280*/  FFMA R26, R21.reuse, R10, R24 ;  /* 0x0000000a151a7223 */ /* 0x040fe20000000018 */
[-C--:B------:R-:W-:Y:S01]  /*2290*/  FFMA R27, R16, R21.reuse, R27 ;  /* 0x00000015101b7223 */ /* 0x080fe2000000001b */
[C---:B------:R-:W-:Y:S01]  /*22a0*/  FFMA R30, R21.reuse, R20, R35 ;  /* 0x00000014151e7223 */ /* 0x040fe20000000023 */
[----:B------:R3:W-:Y:S01]  /*22b0*/  STG.E desc[UR8][R8.64+0x7000], R37 ;  /* 0x0070002508007986 */ /* 0x0007e2000c101908 */
[C---:B------:R-:W-:Y:S01]  /*22c0*/  FFMA R41, R21.reuse, R0, R41 ;  /* 0x0000000015297223 */ /* 0x040fe20000000029 */
[C---:B------:R-:W-:Y:S01]  /*22d0*/  FFMA R24, R12.reuse, R21, R7 ;  /* 0x000000150c187223 */ /* 0x040fe20000000007 */
[-C--:B------:R-:W-:Y:S01]  /*22e0*/  FFMA R33, R21, R18.reuse, R33 ;  /* 0x0000001215217223 */ /* 0x080fe20000000021 */
[----:B-1----:R-:W-:Y:S01]  /*22f0*/  FFMA R21, R19, R18, R30 ;  /* 0x0000001213157223 */ /* 0x002fe2000000001e */
[C---:B------:R-:W-:Y:S01]  /*2300*/  FFMA R39, R3.reuse, R0, R39 ;  /* 0x0000000003277223 */ /* 0x040fe20000000027 */
[----:B------:R-:W-:Y:S01]  /*2310*/  FFMA R31, R3, R18, R29 ;  /* 0x00000012031f7223 */ /* 0x000fe2000000001d */
[----:B---3--:R-:W-:Y:S01]  /*2320*/  FFMA R37, R19, R0, R26 ;  /* 0x0000000013257223 */ /* 0x008fe2000000001a */
[----:B------:R-:W-:-:S02]  /*2330*/  FFMA R26, R12, R19, R27 ;  /* 0x000000130c1a7223 */ /* 0x000fc4000000001b */
[----:B------:R-:W1:Y:S01]  /*2340*/  LDS R19, [R6+0x1b80] ;  /* 0x001b800006137984 */ /* 0x000e620000000800 */
[C---:B----4-:R-:W-:Y:S01]  /*2350*/  FFMA R27, R15.reuse, R22, R2 ;  /* 0x000000160f1b7223 */ /* 0x050fe20000000002 */
[C---:B------:R-:W-:Y:S01]  /*2360*/  FFMA R3, R4.reuse, R15, RZ ;  /* 0x0000000f04037223 */ /* 0x040fe200000000ff */
[----:B------:R-:W-:Y:S02]  /*2370*/  FFMA R35, R15, R14, R25 ;  /* 0x0000000e0f237223 */ /* 0x000fe40000000019 */
[----:B------:R-:W3:Y:S01]  /*2380*/  LDS R15, [R6+0x1e00] ;  /* 0x001e0000060f7984 */ /* 0x000ee20000000800 */
[C---:B--2---:R-:W-:Y:S01]  /*2390*/  FFMA R25, R17.reuse, R20, R27 ;  /* 0x0000001411197223 */ /* 0x044fe2000000001b */
[-C--:B------:R-:W-:Y:S01]  /*23a0*/  FFMA R23, R4, R17.reuse, RZ ;  /* 0x0000001104177223 */ /* 0x080fe200000000ff */
[----:B------:R-:W-:Y:S01]  /*23b0*/  FFMA R7, R16, R17, R3 ;  /* 0x0000001110077223 */ /* 0x000fe20000000003 */
[C---:B------:R-:W-:Y:S01]  /*23c0*/  FFMA R29, R17.reuse, R22, R28 ;  /* 0x00000016111d7223 */ /* 0x040fe2000000001c */
[C---:B------:R-:W-:Y:S01]  /*23d0*/  FFMA R27, R17.reuse, R14, R31 ;  /* 0x0000000e111b7223 */ /* 0x040fe2000000001f */
[----:B------:R-:W-:Y:S01]  /*23e0*/  FFMA R35, R17, R10, R35 ;  /* 0x0000000a11237223 */ /* 0x000fe20000000023 */
[----:B------:R-:W-:Y:S04]  /*23f0*/  LDS R3, [R6+0x1f00] ;  /* 0x001f000006037984 */ /* 0x000fe80000000800 */
[----:B------:R-:W2:Y:S01]  /*2400*/  LDS R17, [R6+0x1e80] ;  /* 0x001e800006117984 */ /* 0x000ea20000000800 */
[----:B------:R-:W-:-:S03]  /*2410*/  FFMA R2, R12, R11, R7 ;  /* 0x0000000b0c027223 */ /* 0x000fc60000000007 */
[----:B------:R-:W4:Y:S01]  /*2420*/  LDS R7, [R6+0x1f80] ;  /* 0x001f800006077984 */ /* 0x000f220000000800 */
[----:B------:R-:W-:Y:S01]  /*2430*/  FFMA R23, R16, R11, R23 ;  /* 0x0000000b10177223 */ /* 0x000fe20000000017 */
[C---:B------:R-:W-:Y:S01]  /*2440*/  FFMA R31, R11.reuse, R22, R24 ;  /* 0x000000160b1f7223 */ /* 0x040fe20000000018 */
[C---:B------:R-:W-:Y:S01]  /*2450*/  FFMA R29, R11.reuse, R20, R29 ;  /* 0x000000140b1d7223 */ /* 0x040fe2000000001d */
[----:B------:R0:W-:Y:S01]  /*2460*/  STG.E desc[UR8][R8.64+0x7080], R39 ;  /* 0x0070802708007986 */ /* 0x0001e2000c101908 */
[C---:B------:R-:W-:Y:S01]  /*2470*/  FFMA R35, R11.reuse, R0, R35 ;  /* 0x000000000b237223 */ /* 0x040fe20000000023 */
[----:B------:R-:W-:Y:S02]  /*2480*/  FFMA R25, R11, R18, R25 ;  /* 0x000000120b197223 */ /* 0x000fe40000000019 */
[----:B------:R1:W-:Y:S01]  /*2490*/  STG.E desc[UR8][R8.64+0x7180], R37 ;  /* 0x0071802508007986 */ /* 0x0003e2000c101908 */
[----:B------:R-:W-:Y:S01]  /*24a0*/  FFMA R24, R12, R5, R23 ;  /* 0x000000050c187223 */ /* 0x000fe20000000017 */
[----:B------:R-:W-:Y:S01]  /*24b0*/  FFMA R23, R5, R20, R31 ;  /* 0x0000001405177223 */ /* 0x000fe2000000001f */
[C---:B0-----:R-:W-:Y:S01]  /*24c0*/  FFMA R39, R11.reuse, R14, R33 ;  /* 0x0000000e0b277223 */ /* 0x041fe20000000021 */
[----:B-1----:R-:W-:Y:S01]  /*24d0*/  FFMA R37, R11, R10, R27 ;  /* 0x0000000a0b257223 */ /* 0x002fe2000000001b */
[C---:B------:R-:W-:Y:S01]  /*24e0*/  FFMA R11, R4.reuse, R11, RZ ;  /* 0x0000000b040b7223 */ /* 0x040fe200000000ff */
[C---:B------:R-:W-:Y:S01]  /*24f0*/  FFMA R33, R5.reuse, R22, R26 ;  /* 0x0000001605217223 */ /* 0x040fe2000000001a */
[-C--:B------:R-:W-:Y:S01]  /*2500*/  FFMA R27, R4, R5.reuse, RZ ;  /* 0x00000005041b7223 */ /* 0x080fe200000000ff */
[C---:B------:R-:W-:Y:S01]  /*2510*/  FFMA R26, R5.reuse, R14, R21 ;  /* 0x0000000e051a7223 */ /* 0x040fe20000000015 */
[C---:B------:R-:W-:Y:S01]  /*2520*/  FFMA R11, R16.reuse, R5, R11 ;  /* 0x00000005100b7223 */ /* 0x040fe2000000000b */
[----:B------:R-:W-:Y:S01]  /*2530*/  FFMA R39, R5, R10, R39 ;  /* 0x0000000a05277223 */ /* 0x000fe20000000027 */
[C---:B------:R-:W-:Y:S01]  /*2540*/  FFMA R30, R13.reuse, R20, R33 ;  /* 0x000000140d1e7223 */ /* 0x040fe20000000021 */
[-C--:B------:R-:W-:Y:S01]  /*2550*/  FFMA R27, R16, R13.reuse, R27 ;  /* 0x0000000d101b7223 */ /* 0x080fe2000000001b */
[----:B------:R-:W-:Y:S01]  /*2560*/  FFMA R28, R12, R13, R11 ;  /* 0x0000000d0c1c7223 */ /* 0x000fe2000000000b */
[C---:B------:R-:W-:Y:S01]  /*2570*/  FFMA R26, R13.reuse, R10, R26 ;  /* 0x0000000a0d1a7223 */ /* 0x040fe2000000001a */
[C---:B------:R-:W-:Y:S01]  /*2580*/  FFMA R39, R13.reuse, R0, R39 ;  /* 0x000000000d277223 */ /* 0x040fe20000000027 */
[-C--:B------:R-:W-:Y:S01]  /*2590*/  FFMA R33, R13, R18.reuse, R23 ;  /* 0x000000120d217223 */ /* 0x080fe20000000017 */
[----:B------:R-:W0:Y:S04]  /*25a0*/  LDS R21, [R6+0x2000] ;  /* 0x0020000006157984 */ /* 0x000e280000000800 */
[----:B------:R-:W1:Y:S01]  /*25b0*/  LDS R13, [R6+0x2300] ;  /* 0x00230000060d7984 */ /* 0x000e620000000800 */
[----:B------:R-:W-:-:S03]  /*25c0*/  FFMA R23, R19, R18, R30 ;  /* 0x0000001213177223 */ /* 0x000fc6000000001e */
[----:B------:R2:W-:Y:S01]  /*25d0*/  STG.E desc[UR8][R8.64+0x7100], R41 ;  /* 0x0071002908007986 */ /* 0x0005e2000c101908 */
[----:B------:R-:W-:-:S03]  /*25e0*/  FFMA R37, R5, R0, R37 ;  /* 0x0000000005257223 */ /* 0x000fc60000000025 */
[----:B------:R-:W1:Y:S01]  /*25f0*/  LDS R11, [R6+0x2380] ;  /* 0x00238000060b7984 */ /* 0x000e620000000800 */
[----:B------:R-:W-:Y:S01]  /*2600*/  FFMA R31, R5, R18, R29 ;  /* 0x00000012051f7223 */ /* 0x000fe2000000001d */
[----:B---3--:R-:W-:Y:S02]  /*2610*/  FFMA R29, R15, R22, R2 ;  /* 0x000000160f1d7223 */ /* 0x008fe40000000002 */
[----:B------:R3:W-:Y:S01]  /*2620*/  STG.E desc[UR8][R8.64+0xa800], R35 ;  /* 0x00a8002308007986 */ /* 0x0007e2000c101908 */
[----:B--2---:R-:W-:Y:S01]  /*2630*/  FFMA R41, R19, R0, R26 ;  /* 0x0000000013297223 */ /* 0x004fe2000000001a */
[----:B------:R-:W-:Y:S02]  /*2640*/  FFMA R26, R12, R19, R27 ;  /* 0x000000130c1a7223 */ /* 0x000fe4000000001b */
[----:B------:R-:W-:Y:S01]  /*2650*/  LDS R5, [R6+0x2400] ;  /* 0x0024000006057984 */ /* 0x000fe20000000800 */
[----:B------:R-:W-:-:S03]  /*2660*/  FFMA R27, R4, R15, RZ ;  /* 0x0000000f041b7223 */ /* 0x000fc600000000ff */
[----:B------:R-:W2:Y:S01]  /*2670*/  LDS R19, [R6+0x2080] ;  /* 0x0020800006137984 */ /* 0x000ea20000000800 */
[----:B---3--:R-:W-:Y:S01]  /*2680*/  FFMA R35, R15, R14, R25 ;  /* 0x0000000e0f237223 */ /* 0x008fe20000000019 */
[-C--:B------:R-:W-:Y:S02]  /*2690*/  FFMA R15, R4, R17.reuse, RZ ;  /* 0x00000011040f7223 */ /* 0x080fe400000000ff */
[----:B------:R3:W-:Y:S01]  /*26a0*/  STG.E desc[UR8][R8.64+0xa880], R37 ;  /* 0x00a8802508007986 */ /* 0x0007e2000c101908 */
[C---:B------:R-:W-:Y:S01]  /*26b0*/  FFMA R27, R16.reuse, R17, R27 ;  /* 0x00000011101b7223 */ /* 0x040fe2000000001b */
[C---:B------:R-:W-:Y:S01]  /*26c0*/  FFMA R25, R17.reuse, R22, R24 ;  /* 0x0000001611197223 */ /* 0x040fe20000000018 */
[C---:B------:R-:W-:Y:S01]  /*26d0*/  FFMA R29, R17.reuse, R20, R29 ;  /* 0x00000014111d7223 */ /* 0x040fe2000000001d */
[----:B------:R-:W-:Y:S01]  /*26e0*/  FFMA R35, R17, R10, R35 ;  /* 0x0000000a11237223 */ /* 0x000fe20000000023 */
[-C--:B------:R-:W-:Y:S01]  /*26f0*/  FFMA R15, R16, R3.reuse, R15 ;  /* 0x00000003100f7223 */ /* 0x080fe2000000000f */
[-C--:B------:R-:W-:Y:S01]  /*2700*/  FFMA R2, R12, R3.reuse, R27 ;  /* 0x000000030c027223 */ /* 0x080fe2000000001b */
[C---:B------:R-:W-:Y:S01]  /*2710*/  FFMA R27, R3.reuse, R20, R25 ;  /* 0x00000014031b7223 */ /* 0x040fe20000000019 */
[----:B------:R-:W-:Y:S01]  /*2720*/  FFMA R35, R3, R0, R35 ;  /* 0x0000000003237223 */ /* 0x000fe20000000023 */
[----:B---3--:R-:W-:Y:S01]  /*2730*/  FFMA R37, R17, R14, R31 ;  /* 0x0000000e11257223 */ /* 0x008fe2000000001f */
[C---:B------:R-:W-:Y:S01]  /*2740*/  FFMA R31, R3.reuse, R22, R28 ;  /* 0x00000016031f7223 */ /* 0x040fe2000000001c */
[C---:B------:R-:W-:Y:S01]  /*2750*/  FFMA R28, R3.reuse, R18, R29 ;  /* 0x00000012031c7223 */ /* 0x040fe2000000001d */
[C---:B------:R-:W-:Y:S01]  /*2760*/  FFMA R33, R3.reuse, R14, R33 ;  /* 0x0000000e03217223 */ /* 0x040fe20000000021 */
[----:B------:R-:W-:Y:S01]  /*2770*/  FFMA R37, R3, R10, R37 ;  /* 0x0000000a03257223 */ /* 0x000fe20000000025 */
[----:B------:R-:W-:-:S02]  /*2780*/  FFMA R17, R4, R3, RZ ;  /* 0x0000000304117223 */ /* 0x000fc400000000ff */
[----:B------:R-:W3:Y:S01]  /*2790*/  LDS R3, [R6+0x2480] ;  /* 0x0024800006037984 */ /* 0x000ee20000000800 */
[-C--:B----4-:R-:W-:Y:S01]  /*27a0*/  FFMA R24, R12, R7.reuse, R15 ;  /* 0x000000070c187223 */ /* 0x090fe2000000000f */
[C---:B------:R-:W-:Y:S01]  /*27b0*/  FFMA R15, R7.reuse, R20, R31 ;  /* 0x00000014070f7223 */ /* 0x040fe2000000001f */
[-C--:B------:R-:W-:Y:S01]  /*27c0*/  FFMA R25, R4, R7.reuse, RZ ;  /* 0x0000000704197223 */ /* 0x080fe200000000ff */
[----:B------:R-:W-:Y:S01]  /*27d0*/  FFMA R17, R16, R7, R17 ;  /* 0x0000000710117223 */ /* 0x000fe20000000011 */
[C---:B------:R-:W-:Y:S01]  /*27e0*/  FFMA R30, R7.reuse, R22, R26 ;  /* 0x00000016071e7223 */ /* 0x040fe2000000001a */
[C---:B------:R-:W-:Y:S01]  /*27f0*/  FFMA R29, R7.reuse, R0, R37 ;  /* 0x00000000071d7223 */ /* 0x040fe20000000025 */
[C---:B------:R-:W-:Y:S01]  /*2800*/  FFMA R31, R7.reuse, R18, R27 ;  /* 0x00000012071f7223 */ /* 0x040fe2000000001b */
[C---:B------:R-:W-:Y:S01]  /*2810*/  FFMA R23, R7.reuse, R14, R23 ;  /* 0x0000000e07177223 */ /* 0x040fe20000000017 */
[----:B------:R-:W-:Y:S02]  /*2820*/  FFMA R33, R7, R10, R33 ;  /* 0x0000000a07217223 */ /* 0x000fe40000000021 */
[----:B------:R-:W4:Y:S01]  /*2830*/  LDS R7, [R6+0x2500] ;  /* 0x0025000006077984 */ /* 0x000f220000000800 */
[----:B0-----:R-:W-:Y:S01]  /*2840*/  FFMA R26, R12, R21, R17 ;  /* 0x000000150c1a7223 */ /* 0x001fe20000000011 */
[----:B------:R-:W-:Y:S01]  /*2850*/  FFMA R37, R21, R18, R15 ;  /* 0x0000001215257223 */ /* 0x000fe2000000000f */
[C---:B-1----:R-:W-:Y:S01]  /*2860*/  FFMA R28, R13.reuse, R14, R28 ;  /* 0x0000000e0d1c7223 */ /* 0x042fe2000000001c */
[----:B------:R-:W-:Y:S01]  /*2870*/  FFMA R15, R4, R13, RZ ;  /* 0x0000000d040f7223 */ /* 0x000fe200000000ff */
[----:B------:R-:W-:-:S02]  /*2880*/  FFMA R17, R13, R22, R2 ;  /* 0x000000160d117223 */ /* 0x000fc40000000002 */
[----:B------:R-:W0:Y:S01]  /*2890*/  LDS R13, [R6+0x2580] ;  /* 0x00258000060d7984 */ /* 0x000e220000000800 */
[----:B------:R-:W-:Y:S01]  /*28a0*/  FFMA R25, R16, R21, R25 ;  /* 0x0000001510197223 */ /* 0x000fe20000000019 */
[C---:B------:R-:W-:Y:S01]  /*28b0*/  FFMA R30, R21.reuse, R20, R30 ;  /* 0x00000014151e7223 */ /* 0x040fe2000000001e */
[C---:B------:R-:W-:Y:S01]  /*28c0*/  FFMA R34, R21.reuse, R10, R23 ;  /* 0x0000000a15227223 */ /* 0x040fe20000000017 */
[----:B------:R-:W-:Y:S01]  /*28d0*/  FFMA R27, R21, R0, R33 ;  /* 0x00000000151b7223 */ /* 0x000fe20000000021 */
[----:B------:R1:W-:Y:S01]  /*28e0*/  STG.E desc[UR8][R8.64+0xe000], R35 ;  /* 0x00e0002308007986 */ /* 0x0003e2000c101908 */
[----:B------:R-:W-:Y:S01]  /*28f0*/  FFMA R32, R11, R10, R28 ;  /* 0x0000000a0b207223 */ /* 0x000fe2000000001c */
[----:B--2---:R-:W-:Y:S01]  /*2900*/  FFMA R28, R12, R19, R25 ;  /* 0x000000130c1c7223 */ /* 0x004fe20000000019 */
[----:B------:R-:W-:Y:S01]  /*2910*/  FFMA R21, R19, R18, R30 ;  /* 0x0000001213157223 */ /* 0x000fe2000000001e */
[----:B------:R2:W-:Y:S01]  /*2920*/  STG.E desc[UR8][R8.64+0xe100], R27 ;  /* 0x00e1001b08007986 */ /* 0x0005e2000c101908 */
[----:B------:R-:W-:Y:S01]  /*2930*/  FFMA R23, R16, R11, R15 ;  /* 0x0000000b10177223 */ /* 0x000fe2000000000f */
[----:B------:R-:W-:-:S02]  /*2940*/  FFMA R33, R5, R0, R32 ;  /* 0x0000000005217223 */ /* 0x000fc40000000020 */
[----:B------:R-:W-:Y:S01]  /*2950*/  LDS R15, [R6+0x2880] ;  /* 0x00288000060f7984 */ /* 0x000fe20000000800 */
[----:B-1----:R-:W-:-:S03]  /*2960*/  FFMA R35, R19, R0, R34 ;  /* 0x0000000013237223 */ /* 0x002fc60000000022 */
[----:B------:R-:W1:Y:S01]  /*2970*/  LDS R19, [R6+0x2800] ;  /* 0x0028000006137984 */ /* 0x000e620000000800 */
[C---:B--2---:R-:W-:Y:S01]  /*2980*/  FFMA R27, R11.reuse, R20, R17 ;  /* 0x000000140b1b7223 */ /* 0x044fe20000000011 */
[----:B------:R-:W-:Y:S02]  /*2990*/  FFMA R17, R4, R11, RZ ;  /* 0x0000000b04117223 */ /* 0x000fe400000000ff */
[----:B------:R2:W-:Y:S01]  /*29a0*/  STG.E desc[UR8][R8.64+0xe080], R29 ;  /* 0x00e0801d08007986 */ /* 0x0005e2000c101908 */
[-C--:B------:R-:W-:Y:S01]  /*29b0*/  FFMA R31, R11, R14.reuse, R31 ;  /* 0x0000000e0b1f7223 */ /* 0x080fe2000000001f */
[C---:B------:R-:W-:Y:S01]  /*29c0*/  FFMA R43, R5.reuse, R14, R37 ;  /* 0x0000000e052b7223 */ /* 0x040fe20000000025 */
[----:B------:R-:W-:Y:S01]  /*29d0*/  FFMA R25, R16, R5, R17 ;  /* 0x0000000510197223 */ /* 0x000fe20000000011 */
[----:B------:R3:W-:Y:S01]  /*29e0*/  STG.E desc[UR8][R8.64+0xe180], R35 ;  /* 0x00e1802308007986 */ /* 0x0007e2000c101908 */
[C---:B------:R-:W-:Y:S01]  /*29f0*/  FFMA R37, R5.reuse, R10, R31 ;  /* 0x0000000a05257223 */ /* 0x040fe2000000001f */
[----:B------:R-:W-:-:S02]  /*2a00*/  FFMA R2, R5, R18, R27 ;  /* 0x0000001205027223 */ /* 0x000fc4000000001b */
[----:B------:R4:W-:Y:S01]  /*2a10*/  STG.E desc[UR8][R8.64+0x11800], R33 ;  /* 0x0118002108007986 */ /* 0x0009e2000c101908 */
[----:B--2---:R-:W-:-:S03]  /*2a20*/  FFMA R29, R11, R22, R24 ;  /* 0x000000160b1d7223 */ /* 0x004fc60000000018 */
[----:B------:R-:W-:Y:S04]  /*2a30*/  LDS R17, [R6+0x2980] ;  /* 0x0029800006117984 */ /* 0x000fe80000000800 */
[----:B------:R-:W2:Y:S01]  /*2a40*/  LDS R11, [R6+0x2900] ;  /* 0x00290000060b7984 */ /* 0x000ea20000000800 */
[C---:B---3--:R-:W-:Y:S01]  /*2a50*/  FFMA R35, R5.reuse, R22, R26 ;  /* 0x0000001605237223 */ /* 0x048fe2000000001a */
[----:B----4-:R-:W-:Y:S01]  /*2a60*/  FFMA R33, R5, R20, R29 ;  /* 0x0000001405217223 */ /* 0x010fe2000000001d */
[----:B------:R-:W-:Y:S01]  /*2a70*/  FFMA R29, R4, R3, RZ ;  /* 0x00000003041d7223 */ /* 0x000fe200000000ff */
[----:B------:R3:W-:Y:S01]  /*2a80*/  STG.E desc[UR8][R8.64+0xa980], R41 ;  /* 0x00a9802908007986 */ /* 0x0007e2000c101908 */
[-C--:B------:R-:W-:Y:S01]  /*2a90*/  FFMA R23, R12, R5.reuse, R23 ;  /* 0x000000050c177223 */ /* 0x080fe20000000017 */
[----:B------:R-:W-:-:S02]  /*2aa0*/  FFMA R27, R4, R5, RZ ;  /* 0x00000005041b7223 */ /* 0x000fc400000000ff */
[----:B------:R-:W4:Y:S01]  /*2ab0*/  LDS R5, [R6+0x2a00] ;  /* 0x002a000006057984 */ /* 0x000f220000000800 */
[----:B------:R-:W-:Y:S01]  /*2ac0*/  FFMA R4, R12, R3, R25 ;  /* 0x000000030c047223 */ /* 0x000fe20000000019 */
[C---:B---3--:R-:W-:Y:S01]  /*2ad0*/  FFMA R41, R3.reuse, R0, R37 ;  /* 0x0000000003297223 */ /* 0x048fe20000000025 */
[C---:B------:R-:W-:Y:S01]  /*2ae0*/  FFMA R37, R3.reuse, R20, R35 ;  /* 0x0000001403257223 */ /* 0x040fe20000000023 */
[----:B------:R-:W-:Y:S01]  /*2af0*/  FFMA R35, R3, R18, R33 ;  /* 0x0000001203237223 */ /* 0x000fe20000000021 */
[C---:B------:R-:W-:Y:S01]  /*2b00*/  FFMA R33, R16.reuse, R7, R29 ;  /* 0x0000000710217223 */ /* 0x040fe2000000001d */
[----:B------:R3:W-:Y:S01]  /*2b10*/  STG.E desc[UR8][R8.64+0xa900], R39 ;  /* 0x00a9002708007986 */ /* 0x0007e2000c101908 */
[----:B------:R-:W-:-:S03]  /*2b20*/  FFMA R31, R16, R3, R27 ;  /* 0x00000003101f7223 */ /* 0x000fc6000000001b */
[----:B------:R-:W4:Y:S01]  /*2b30*/  LDS R29, [R6+0x2a80] ;  /* 0x002a8000061d7984 */ /* 0x000f220000000800 */
[C---:B------:R-:W-:Y:S01]  /*2b40*/  FFMA R45, R3.reuse, R14, R21 ;  /* 0x0000000e032d7223 */ /* 0x040fe20000000015 */
[C---:B------:R-:W-:Y:S02]  /*2b50*/  FFMA R24, R3.reuse, R10, R43 ;  /* 0x0000000a03187223 */ /* 0x040fe4000000002b */
[----:B------:R-:W4:Y:S01]  /*2b60*/  LDS R27, [R6+0x2d00] ;  /* 0x002d0000061b7984 */ /* 0x000f220000000800 */
[----:B---3--:R-:W-:-:S03]  /*2b70*/  FFMA R39, R3, R22, R28 ;  /* 0x0000001603277223 */ /* 0x008fc6000000001c */
[----:B------:R-:W3:Y:S01]  /*2b80*/  LDS R25, [R6+0x2d80] ;  /* 0x002d800006197984 */ /* 0x000ee20000000800 */
[----:B------:R-:W-:-:S03]  /*2b90*/  FFMA R43, R7, R0, R24 ;  /* 0x00000000072b7223 */ /* 0x000fc60000000018 */
[----:B------:R-:W3:Y:S01]  /*2ba0*/  LDS R21, [R6+0x2e00] ;  /* 0x002e000006157984 */ /* 0x000ee20000000800 */
[----:B------:R-:W-:-:S03]  /*2bb0*/  FFMA R31, R12, R7, R31 ;  /* 0x000000070c1f7223 */ /* 0x000fc6000000001f */
[----:B------:R-:W3:Y:S01]  /*2bc0*/  LDS R3, [R6+0x2e80] ;  /* 0x002e800006037984 */ /* 0x000ee20000000800 */
[C---:B------:R-:W-:Y:S01]  /*2bd0*/  FFMA R39, R7.reuse, R20, R39 ;  /* 0x0000001407277223 */ /* 0x040fe20000000027 */
[C---:B------:R-:W-:Y:S01]  /*2be0*/  FFMA R37, R7.reuse, R18, R37 ;  /* 0x0000001207257223 */ /* 0x040fe20000000025 */
[----:B------:R-:W-:Y:S02]  /*2bf0*/  FFMA R16, R7, R10, R45 ;  /* 0x0000000a07107223 */ /* 0x000fe4000000002d */
[----:B------:R-:W3:Y:S01]  /*2c00*/  LDS R7, [R6+0x2f00] ;  /* 0x002f000006077984 */ /* 0x000ee20000000800 */
[----:B0-----:R-:W-:Y:S01]  /*2c10*/  FFMA R33, R12, R13, R33 ;  /* 0x0000000d0c217223 */ /* 0x001fe20000000021 */
[----:B------:R-:W-:Y:S02]  /*2c20*/  FFMA R39, R13, R18, R39 ;  /* 0x000000120d277223 */ /* 0x000fe40000000027 */
[----:B------:R0:W-:Y:S01]  /*2c30*/  STG.E desc[UR8][R8.64+0x11880], R41 ;  /* 0x0118802908007986 */ /* 0x0001e2000c101908 */
[----:B-1----:R-:W-:Y:S01]  /*2c40*/  FFMA R2, R19, R14, R2 ;  /* 0x0000000e13027223 */ /* 0x002fe20000000002 */
[----:B0-----:R-:W-:-:S02]  /*2c50*/  FFMA R41, R13, R0, R16 ;  /* 0x000000000d297223 */ /* 0x001fc40000000010 */
[----:B------:R0:W1:Y:S01]  /*2c60*/  LDS R13, [R6+0x2f80] ;  /* 0x002f8000060d7984 */ /* 0x0000620000000800 */
[C---:B------:R-:W-:Y:S01]  /*2c70*/  FFMA R23, R22.reuse, R19, R23 ;  /* 0x0000001316177223 */ /* 0x040fe20000000017 */
[C---:B------:R-:W-:Y:S01]  /*2c80*/  FFMA R2, R15.reuse, R10, R2 ;  /* 0x0000000a0f027223 */ /* 0x040fe20000000002 */
[-C--:B------:R-:W-:Y:S01]  /*2c90*/  FFMA R19, R22, R15.reuse, R4 ;  /* 0x0000000f16137223 */ /* 0x080fe20000000004 */
[----:B------:R-:W-:Y:S01]  /*2ca0*/  FFMA R35, R15, R14, R35 ;  /* 0x0000000e0f237223 */ /* 0x000fe20000000023 */
[----:B------:R-:W-:Y:S01]  /*2cb0*/  FFMA R23, R20, R15, R23 ;  /* 0x0000000f14177223 */ /* 0x000fe20000000017 */
[C---:B--2---:R-:W-:Y:S01]  /*2cc0*/  FFMA R15, R11.reuse, R0, R2 ;  /* 0x000000000b0f7223 */ /* 0x044fe20000000002 */
[C---:B------:R-:W-:Y:S01]  /*2cd0*/  FFMA R31, R22.reuse, R11, R31 ;  /* 0x0000000b161f7223 */ /* 0x040fe2000000001f */
[----:B------:R-:W-:Y:S01]  /*2ce0*/  FFMA R2, R11, R14, R37 ;  /* 0x0000000e0b027223 */ /* 0x000fe20000000025 */
[----:B------:R-:W-:Y:S01]  /*2cf0*/  FFMA R33, R22, R17, R33 ;  /* 0x0000001116217223 */ /* 0x000fe20000000021 */
[C---:B------:R-:W-:Y:S01]  /*2d00*/  FFMA R19, R20.reuse, R11, R19 ;  /* 0x0000000b14137223 */ /* 0x040fe20000000013 */
[C---:B------:R-:W-:Y:S01]  /*2d10*/  FFMA R31, R20.reuse, R17, R31 ;  /* 0x00000011141f7223 */ /* 0x040fe2000000001f */
[-C--:B------:R-:W-:Y:S01]  /*2d20*/  FFMA R4, R17, R10.reuse, R2 ;  /* 0x0000000a11047223 */ /* 0x080fe20000000002 */
[----:B----4-:R-:W-:Y:S01]  /*2d30*/  FFMA R20, R20, R5, R33 ;  /* 0x0000000514147223 */ /* 0x010fe20000000021 */
[C---:B------:R-:W-:Y:S01]  /*2d40*/  FFMA R23, R18.reuse, R11, R23 ;  /* 0x0000000b12177223 */ /* 0x040fe20000000017 */
[----:B------:R-:W-:Y:S01]  /*2d50*/  FFMA R35, R11, R10, R35 ;  /* 0x0000000a0b237223 */ /* 0x000fe20000000023 */
[----:B------:R-:W-:Y:S01]  /*2d60*/  FFMA R11, R5, R0, R4 ;  /* 0x00000000050b7223 */ /* 0x000fe20000000004 */
[C---:B------:R-:W-:Y:S01]  /*2d70*/  FFMA R2, R18.reuse, R17, R19 ;  /* 0x0000001112027223 */ /* 0x040fe20000000013 */
[C---:B------:R-:W-:Y:S01]  /*2d80*/  FFMA R4, R18.reuse, R5, R31 ;  /* 0x0000000512047223 */ /* 0x040fe2000000001f */
[----:B------:R-:W-:Y:S01]  /*2d90*/  FFMA R20, R18, R29, R20 ;  /* 0x0000001d12147223 */ /* 0x000fe20000000014 */
[----:B------:R-:W-:Y:S01]  /*2da0*/  FFMA R39, R17, R14, R39 ;  /* 0x0000000e11277223 */ /* 0x000fe20000000027 */
[C---:B------:R-:W-:Y:S01]  /*2db0*/  FFMA R23, R14.reuse, R27, R23 ;  /* 0x0000001b0e177223 */ /* 0x040fe20000000017 */
[C---:B---3--:R-:W-:Y:S01]  /*2dc0*/  FFMA R2, R14.reuse, R25, R2 ;  /* 0x000000190e027223 */ /* 0x048fe20000000002 */
[C---:B------:R-:W-:Y:S01]  /*2dd0*/  FFMA R4, R14.reuse, R21, R4 ;  /* 0x000000150e047223 */ /* 0x040fe20000000004 */
[----:B------:R-:W-:Y:S01]  /*2de0*/  FFMA R20, R14, R3, R20 ;  /* 0x000000030e147223 */ /* 0x000fe20000000014 */
[----:B0-----:R-:W-:Y:S01]  /*2df0*/  FFMA R6, R5, R10, R39 ;  /* 0x0000000a05067223 */ /* 0x001fe20000000027 */
[C---:B------:R-:W-:Y:S01]  /*2e00*/  FFMA R23, R10.reuse, R25, R23 ;  /* 0x000000190a177223 */ /* 0x040fe20000000017 */
[C---:B------:R-:W-:Y:S01]  /*2e10*/  FFMA R2, R10.reuse, R21, R2 ;  /* 0x000000150a027223 */ /* 0x040fe20000000002 */
[C---:B------:R-:W-:Y:S01]  /*2e20*/  FFMA R4, R10.reuse, R3, R4 ;  /* 0x000000030a047223 */ /* 0x040fe20000000004 */
[----:B------:R-:W-:Y:S01]  /*2e30*/  FFMA R20, R10, R7, R20 ;  /* 0x000000070a147223 */ /* 0x000fe20000000014 */
[-C--:B------:R-:W-:Y:S01]  /*2e40*/  FFMA R35, R17, R0.reuse, R35 ;  /* 0x0000000011237223 */ /* 0x080fe20000000023 */
[----:B------:R-:W-:Y:S01]  /*2e50*/  FFMA R29, R29, R0, R6 ;  /* 0x000000001d1d7223 */ /* 0x000fe20000000006 */
[C---:B------:R-:W-:Y:S01]  /*2e60*/  FFMA R23, R0.reuse, R21, R23 ;  /* 0x0000001500177223 */ /* 0x040fe20000000017 */
[C---:B------:R-:W-:Y:S01]  /*2e70*/  FFMA R3, R0.reuse, R3, R2 ;  /* 0x0000000300037223 */ /* 0x040fe20000000002 */
[C---:B------:R-:W-:Y:S01]  /*2e80*/  FFMA R7, R0.reuse, R7, R4 ;  /* 0x0000000700077223 */ /* 0x040fe20000000004 */
[----:B------:R-:W-:Y:S01]  /*2e90*/  STG.E desc[UR8][R8.64+0x11900], R43 ;  /* 0x0119002b08007986 */ /* 0x000fe2000c101908 */
[----:B-1----:R-:W-:-:S03]  /*2ea0*/  FFMA R13, R0, R13, R20 ;  /* 0x0000000d000d7223 */ /* 0x002fc60000000014 */
[----:B------:R-:W-:Y:S04]  /*2eb0*/  STG.E desc[UR8][R8.64+0x11980], R41 ;  /* 0x0119802908007986 */ /* 0x000fe8000c101908 */
[----:B------:R-:W-:Y:S04]  /*2ec0*/  STG.E desc[UR8][R8.64+0x15000], R15 ;  /* 0x0150000f08007986 */ /* 0x000fe8000c101908 */
[----:B------:R-:W-:Y:S04]  /*2ed0*/  STG.E desc[UR8][R8.64+0x15080], R35 ;  /* 0x0150802308007986 */ /* 0x000fe8000c101908 */
[----:B------:R-:W-:Y:S04]  /*2ee0*/  STG.E desc[UR8][R8.64+0x15100], R11 ;  /* 0x0151000b08007986 */ /* 0x000fe8000c101908 */
[----:B------:R-:W-:Y:S04]  /*2ef0*/  STG.E desc[UR8][R8.64+0x15180], R29 ;  /* 0x0151801d08007986 */ /* 0x000fe8000c101908 */
[----:B------:R-:W-:Y:S04]  /*2f00*/  STG.E desc[UR8][R8.64+0x18800], R23 ;  /* 0x0188001708007986 */ /* 0x000fe8000c101908 */
[----:B------:R-:W-:Y:S04]  /*2f10*/  STG.E desc[UR8][R8.64+0x18880], R3 ;  /* 0x0188800308007986 */ /* 0x000fe8000c101908 */
[----:B------:R-:W-:Y:S04]  /*2f20*/  STG.E desc[UR8][R8.64+0x18900], R7 ;  /* 0x0189000708007986 */ /* 0x000fe8000c101908 */
[----:B------:R-:W-:Y:S01]  /*2f30*/  STG.E desc[UR8][R8.64+0x18980], R13 ;  /* 0x0189800d08007986 */ /* 0x000fe2000c101908 */
[----:B------:R-:W-:Y:S05]  /*2f40*/  EXIT ;  /* 0x000000000000794d */ /* 0x000fea0003800000 */
.L_x_4:
[----:B------:R-:W-:-:S00]  /*2f50*/  BRA `(.L_x_4) ;  /* 0xfffffffc00fc7947 */ /* 0x000fc0000383ffff */
[----:B------:R-:W-:-:S00]  /*2f60*/  NOP ;  /* 0x0000000000007918 */ /* 0x000fc00000000000 */
        /* <DEDUP_REMOVED lines=9> */
.L_x_5:


//--------------------- .nv.shared.main_kernel    --------------------------
	.section	.nv.shared.main_kernel,"aw",@nobits
	.sectionflags	@""
	.align	4
.nv.shared.main_kernel:
	.zero		25216


//--------------------- .nv.shared.reserved.0     --------------------------
	.section	.nv.shared.reserved.0,"aw",@nobits
	.weak		__nv_reservedSMEM_offset_0_alias
	.size		__nv_reservedSMEM_offset_0_alias, 0, 64
	.other		__nv_reservedSMEM_offset_0_alias,@"STO_CUDA_RESERVED_SHARED STV_DEFAULT"
__nv_reservedSMEM_offset_0_alias:
	.zero		0
	.zero		64


//--------------------- .nv.constant0.main_kernel --------------------------
	.section	.nv.constant0.main_kernel,"a",@progbits
	.sectionflags	@""
	.align	4
.nv.constant0.main_kernel:
	.zero		920


//--------------------- SYMBOLS --------------------------

	.type		.nv.reservedSmem.offset0,@object
	.size		.nv.reservedSmem.offset0,0x4
	.type		.nv.reservedSmem.cap,@object
	.size		.nv.reservedSmem.cap,0x4
